//
// Generated by NVIDIA NVVM Compiler
//
// Compiler Build ID: CL-36424714
// Cuda compilation tools, release 13.0, V13.0.88
// Based on NVVM 20.0.0
//

.version 9.0
.target sm_100
.address_size 64

	// .globl	_Z15par_c_main_loopPPPdS1_S1_S0_PPiS1_S2_iii

.visible .entry _Z15par_c_main_loopPPPdS1_S1_S0_PPiS1_S2_iii(
	.param .u64 .ptr .align 1 _Z15par_c_main_loopPPPdS1_S1_S0_PPiS1_S2_iii_param_0,
	.param .u64 .ptr .align 1 _Z15par_c_main_loopPPPdS1_S1_S0_PPiS1_S2_iii_param_1,
	.param .u64 .ptr .align 1 _Z15par_c_main_loopPPPdS1_S1_S0_PPiS1_S2_iii_param_2,
	.param .u64 .ptr .align 1 _Z15par_c_main_loopPPPdS1_S1_S0_PPiS1_S2_iii_param_3,
	.param .u64 .ptr .align 1 _Z15par_c_main_loopPPPdS1_S1_S0_PPiS1_S2_iii_param_4,
	.param .u64 .ptr .align 1 _Z15par_c_main_loopPPPdS1_S1_S0_PPiS1_S2_iii_param_5,
	.param .u64 .ptr .align 1 _Z15par_c_main_loopPPPdS1_S1_S0_PPiS1_S2_iii_param_6,
	.param .u32 _Z15par_c_main_loopPPPdS1_S1_S0_PPiS1_S2_iii_param_7,
	.param .u32 _Z15par_c_main_loopPPPdS1_S1_S0_PPiS1_S2_iii_param_8,
	.param .u32 _Z15par_c_main_loopPPPdS1_S1_S0_PPiS1_S2_iii_param_9
)
{
	.reg .pred 	%p<94>;
	.reg .b32 	%r<183>;
	.reg .b32 	%f<13>;
	.reg .b64 	%rd<166>;
	.reg .b64 	%fd<471>;

	ld.param.u64 	%rd32, [_Z15par_c_main_loopPPPdS1_S1_S0_PPiS1_S2_iii_param_0];
	ld.param.u64 	%rd33, [_Z15par_c_main_loopPPPdS1_S1_S0_PPiS1_S2_iii_param_1];
	ld.param.u64 	%rd34, [_Z15par_c_main_loopPPPdS1_S1_S0_PPiS1_S2_iii_param_2];
	ld.param.u64 	%rd35, [_Z15par_c_main_loopPPPdS1_S1_S0_PPiS1_S2_iii_param_3];
	ld.param.u64 	%rd36, [_Z15par_c_main_loopPPPdS1_S1_S0_PPiS1_S2_iii_param_4];
	ld.param.u64 	%rd37, [_Z15par_c_main_loopPPPdS1_S1_S0_PPiS1_S2_iii_param_5];
	ld.param.u64 	%rd38, [_Z15par_c_main_loopPPPdS1_S1_S0_PPiS1_S2_iii_param_6];
	ld.param.u32 	%r60, [_Z15par_c_main_loopPPPdS1_S1_S0_PPiS1_S2_iii_param_9];
	cvta.to.global.u64 	%rd1, %rd35;
	cvta.to.global.u64 	%rd39, %rd38;
	mov.u32 	%r61, %ctaid.x;
	mov.u32 	%r62, %ntid.x;
	mov.u32 	%r63, %tid.x;
	mad.lo.s32 	%r169, %r61, %r62, %r63;
	mov.u32 	%r64, %nctaid.x;
	mul.lo.s32 	%r2, %r62, %r64;
	mul.wide.s32 	%rd40, %r60, 4;
	add.s64 	%rd2, %rd39, %rd40;
	ld.global.u32 	%r65, [%rd2];
	setp.ge.s32 	%p1, %r169, %r65;
	@%p1 bra 	$L__BB0_84;
	ld.param.u32 	%r165, [_Z15par_c_main_loopPPPdS1_S1_S0_PPiS1_S2_iii_param_9];
	ld.param.u32 	%r162, [_Z15par_c_main_loopPPPdS1_S1_S0_PPiS1_S2_iii_param_8];
	cvta.to.global.u64 	%rd3, %rd36;
	cvta.to.global.u64 	%rd4, %rd33;
	cvta.to.global.u64 	%rd5, %rd34;
	cvta.to.global.u64 	%rd6, %rd37;
	cvta.to.global.u64 	%rd7, %rd32;
	setp.lt.s32 	%p2, %r162, 1;
	mul.wide.s32 	%rd41, %r165, 8;
	add.s64 	%rd8, %rd3, %rd41;
	add.s64 	%rd9, %rd4, %rd41;
	@%p2 bra 	$L__BB0_84;
	ld.param.u32 	%r166, [_Z15par_c_main_loopPPPdS1_S1_S0_PPiS1_S2_iii_param_9];
	setp.gt.s32 	%p3, %r166, 0;
	@%p3 bra 	$L__BB0_3;
	bra.uni 	$L__BB0_59;
$L__BB0_3:
	ld.param.u32 	%r167, [_Z15par_c_main_loopPPPdS1_S1_S0_PPiS1_S2_iii_param_9];
	mul.wide.u32 	%rd60, %r167, 8;
	add.s64 	%rd10, %rd3, %rd60;
	add.s32 	%r106, %r167, -1;
	mul.wide.u32 	%rd61, %r106, 8;
	add.s64 	%rd11, %rd5, %rd61;
	add.s64 	%rd12, %rd7, %rd61;
	add.s64 	%rd13, %rd4, %rd61;
	add.s64 	%rd14, %rd6, %rd61;
$L__BB0_4:
	mov.f64 	%fd433, 0d0000000000000000;
	mov.b32 	%r170, 0;
$L__BB0_5:
	ld.global.u64 	%rd62, [%rd8];
	cvta.to.global.u64 	%rd63, %rd62;
	mul.wide.s32 	%rd64, %r169, 4;
	add.s64 	%rd65, %rd63, %rd64;
	ld.global.u32 	%r5, [%rd65];
	setp.lt.s32 	%p23, %r5, 1;
	mov.f64 	%fd443, 0d0000000000000000;
	@%p23 bra 	$L__BB0_27;
	ld.param.u64 	%rd159, [_Z15par_c_main_loopPPPdS1_S1_S0_PPiS1_S2_iii_param_3];
	cvta.to.global.u64 	%rd67, %rd159;
	mul.wide.s32 	%rd68, %r169, 8;
	add.s64 	%rd69, %rd67, %rd68;
	ld.global.u64 	%rd70, [%rd69];
	cvta.to.global.u64 	%rd15, %rd70;
	setp.eq.s32 	%p24, %r5, 1;
	mov.f64 	%fd443, 0d0000000000000000;
	mov.b64 	%rd164, 0;
	@%p24 bra 	$L__BB0_20;
	and.b32  	%r108, %r5, 2147483646;
	neg.s32 	%r171, %r108;
	add.s64 	%rd163, %rd15, 8;
	mov.f64 	%fd443, 0d0000000000000000;
$L__BB0_8:
	ld.global.f64 	%fd172, [%rd163+-8];
	sub.f64 	%fd3, %fd433, %fd172;
	setp.lt.f64 	%p25, %fd3, 0d0000000000000000;
	mov.f64 	%fd436, 0d0000000000000000;
	@%p25 bra 	$L__BB0_13;
	neg.f64 	%fd173, %fd3;
	fma.rn.f64 	%fd174, %fd3, 0dBFF71547652B82FE, 0d4338000000000000;
	{
	.reg .b32 %temp; 
	mov.b64 	{%r8, %temp}, %fd174;
	}
	mov.f64 	%fd175, 0dC338000000000000;
	add.rn.f64 	%fd176, %fd174, %fd175;
	fma.rn.f64 	%fd177, %fd176, 0dBFE62E42FEFA39EF, %fd173;
	fma.rn.f64 	%fd178, %fd176, 0dBC7ABC9E3B39803F, %fd177;
	fma.rn.f64 	%fd179, %fd178, 0d3E5ADE1569CE2BDF, 0d3E928AF3FCA213EA;
	fma.rn.f64 	%fd180, %fd179, %fd178, 0d3EC71DEE62401315;
	fma.rn.f64 	%fd181, %fd180, %fd178, 0d3EFA01997C89EB71;
	fma.rn.f64 	%fd182, %fd181, %fd178, 0d3F2A01A014761F65;
	fma.rn.f64 	%fd183, %fd182, %fd178, 0d3F56C16C1852B7AF;
	fma.rn.f64 	%fd184, %fd183, %fd178, 0d3F81111111122322;
	fma.rn.f64 	%fd185, %fd184, %fd178, 0d3FA55555555502A1;
	fma.rn.f64 	%fd186, %fd185, %fd178, 0d3FC5555555555511;
	fma.rn.f64 	%fd187, %fd186, %fd178, 0d3FE000000000000B;
	fma.rn.f64 	%fd188, %fd187, %fd178, 0d3FF0000000000000;
	fma.rn.f64 	%fd189, %fd188, %fd178, 0d3FF0000000000000;
	{
	.reg .b32 %temp; 
	mov.b64 	{%r9, %temp}, %fd189;
	}
	{
	.reg .b32 %temp; 
	mov.b64 	{%temp, %r10}, %fd189;
	}
	shl.b32 	%r109, %r8, 20;
	add.s32 	%r110, %r109, %r10;
	mov.b64 	%fd435, {%r9, %r110};
	{
	.reg .b32 %temp; 
	mov.b64 	{%temp, %r111}, %fd173;
	}
	mov.b32 	%f10, %r111;
	abs.f32 	%f1, %f10;
	setp.lt.f32 	%p26, %f1, 0f4086232B;
	@%p26 bra 	$L__BB0_12;
	setp.gt.f64 	%p27, %fd3, 0d0000000000000000;
	mov.f64 	%fd190, 0d7FF0000000000000;
	sub.f64 	%fd191, %fd190, %fd3;
	selp.f64 	%fd435, 0d0000000000000000, %fd191, %p27;
	setp.geu.f32 	%p28, %f1, 0f40874800;
	@%p28 bra 	$L__BB0_12;
	shr.u32 	%r112, %r8, 31;
	add.s32 	%r113, %r8, %r112;
	shr.s32 	%r114, %r113, 1;
	shl.b32 	%r115, %r114, 20;
	add.s32 	%r116, %r10, %r115;
	mov.b64 	%fd192, {%r9, %r116};
	sub.s32 	%r117, %r8, %r114;
	shl.b32 	%r118, %r117, 20;
	add.s32 	%r119, %r118, 1072693248;
	mov.b32 	%r120, 0;
	mov.b64 	%fd193, {%r120, %r119};
	mul.f64 	%fd435, %fd193, %fd192;
$L__BB0_12:
	mov.f64 	%fd194, 0d3FF0000000000000;
	sub.f64 	%fd436, %fd194, %fd435;
$L__BB0_13:
	add.f64 	%fd10, %fd443, %fd436;
	ld.global.f64 	%fd196, [%rd163];
	sub.f64 	%fd11, %fd433, %fd196;
	setp.lt.f64 	%p29, %fd11, 0d0000000000000000;
	mov.f64 	%fd438, 0d0000000000000000;
	@%p29 bra 	$L__BB0_18;
	neg.f64 	%fd197, %fd11;
	fma.rn.f64 	%fd198, %fd11, 0dBFF71547652B82FE, 0d4338000000000000;
	{
	.reg .b32 %temp; 
	mov.b64 	{%r11, %temp}, %fd198;
	}
	mov.f64 	%fd199, 0dC338000000000000;
	add.rn.f64 	%fd200, %fd198, %fd199;
	fma.rn.f64 	%fd201, %fd200, 0dBFE62E42FEFA39EF, %fd197;
	fma.rn.f64 	%fd202, %fd200, 0dBC7ABC9E3B39803F, %fd201;
	fma.rn.f64 	%fd203, %fd202, 0d3E5ADE1569CE2BDF, 0d3E928AF3FCA213EA;
	fma.rn.f64 	%fd204, %fd203, %fd202, 0d3EC71DEE62401315;
	fma.rn.f64 	%fd205, %fd204, %fd202, 0d3EFA01997C89EB71;
	fma.rn.f64 	%fd206, %fd205, %fd202, 0d3F2A01A014761F65;
	fma.rn.f64 	%fd207, %fd206, %fd202, 0d3F56C16C1852B7AF;
	fma.rn.f64 	%fd208, %fd207, %fd202, 0d3F81111111122322;
	fma.rn.f64 	%fd209, %fd208, %fd202, 0d3FA55555555502A1;
	fma.rn.f64 	%fd210, %fd209, %fd202, 0d3FC5555555555511;
	fma.rn.f64 	%fd211, %fd210, %fd202, 0d3FE000000000000B;
	fma.rn.f64 	%fd212, %fd211, %fd202, 0d3FF0000000000000;
	fma.rn.f64 	%fd213, %fd212, %fd202, 0d3FF0000000000000;
	{
	.reg .b32 %temp; 
	mov.b64 	{%r12, %temp}, %fd213;
	}
	{
	.reg .b32 %temp; 
	mov.b64 	{%temp, %r13}, %fd213;
	}
	shl.b32 	%r121, %r11, 20;
	add.s32 	%r122, %r121, %r13;
	mov.b64 	%fd437, {%r12, %r122};
	{
	.reg .b32 %temp; 
	mov.b64 	{%temp, %r123}, %fd197;
	}
	mov.b32 	%f11, %r123;
	abs.f32 	%f2, %f11;
	setp.lt.f32 	%p30, %f2, 0f4086232B;
	@%p30 bra 	$L__BB0_17;
	setp.gt.f64 	%p31, %fd11, 0d0000000000000000;
	mov.f64 	%fd214, 0d7FF0000000000000;
	sub.f64 	%fd215, %fd214, %fd11;
	selp.f64 	%fd437, 0d0000000000000000, %fd215, %p31;
	setp.geu.f32 	%p32, %f2, 0f40874800;
	@%p32 bra 	$L__BB0_17;
	shr.u32 	%r124, %r11, 31;
	add.s32 	%r125, %r11, %r124;
	shr.s32 	%r126, %r125, 1;
	shl.b32 	%r127, %r126, 20;
	add.s32 	%r128, %r13, %r127;
	mov.b64 	%fd216, {%r12, %r128};
	sub.s32 	%r129, %r11, %r126;
	shl.b32 	%r130, %r129, 20;
	add.s32 	%r131, %r130, 1072693248;
	mov.b32 	%r132, 0;
	mov.b64 	%fd217, {%r132, %r131};
	mul.f64 	%fd437, %fd217, %fd216;
$L__BB0_17:
	mov.f64 	%fd218, 0d3FF0000000000000;
	sub.f64 	%fd438, %fd218, %fd437;
$L__BB0_18:
	add.f64 	%fd443, %fd10, %fd438;
	add.s32 	%r171, %r171, 2;
	add.s64 	%rd163, %rd163, 16;
	setp.ne.s32 	%p33, %r171, 0;
	@%p33 bra 	$L__BB0_8;
	and.b32  	%r133, %r5, 2147483646;
	cvt.u64.u32 	%rd164, %r133;
$L__BB0_20:
	and.b32  	%r134, %r5, 1;
	setp.eq.b32 	%p34, %r134, 1;
	not.pred 	%p35, %p34;
	@%p35 bra 	$L__BB0_27;
	shl.b64 	%rd71, %rd164, 3;
	add.s64 	%rd72, %rd15, %rd71;
	ld.global.f64 	%fd220, [%rd72];
	sub.f64 	%fd21, %fd433, %fd220;
	setp.lt.f64 	%p36, %fd21, 0d0000000000000000;
	mov.f64 	%fd442, 0d0000000000000000;
	@%p36 bra 	$L__BB0_26;
	neg.f64 	%fd221, %fd21;
	fma.rn.f64 	%fd222, %fd21, 0dBFF71547652B82FE, 0d4338000000000000;
	{
	.reg .b32 %temp; 
	mov.b64 	{%r15, %temp}, %fd222;
	}
	mov.f64 	%fd223, 0dC338000000000000;
	add.rn.f64 	%fd224, %fd222, %fd223;
	fma.rn.f64 	%fd225, %fd224, 0dBFE62E42FEFA39EF, %fd221;
	fma.rn.f64 	%fd226, %fd224, 0dBC7ABC9E3B39803F, %fd225;
	fma.rn.f64 	%fd227, %fd226, 0d3E5ADE1569CE2BDF, 0d3E928AF3FCA213EA;
	fma.rn.f64 	%fd228, %fd227, %fd226, 0d3EC71DEE62401315;
	fma.rn.f64 	%fd229, %fd228, %fd226, 0d3EFA01997C89EB71;
	fma.rn.f64 	%fd230, %fd229, %fd226, 0d3F2A01A014761F65;
	fma.rn.f64 	%fd231, %fd230, %fd226, 0d3F56C16C1852B7AF;
	fma.rn.f64 	%fd232, %fd231, %fd226, 0d3F81111111122322;
	fma.rn.f64 	%fd233, %fd232, %fd226, 0d3FA55555555502A1;
	fma.rn.f64 	%fd234, %fd233, %fd226, 0d3FC5555555555511;
	fma.rn.f64 	%fd235, %fd234, %fd226, 0d3FE000000000000B;
	fma.rn.f64 	%fd236, %fd235, %fd226, 0d3FF0000000000000;
	fma.rn.f64 	%fd237, %fd236, %fd226, 0d3FF0000000000000;
	{
	.reg .b32 %temp; 
	mov.b64 	{%r16, %temp}, %fd237;
	}
	{
	.reg .b32 %temp; 
	mov.b64 	{%temp, %r17}, %fd237;
	}
	shl.b32 	%r135, %r15, 20;
	add.s32 	%r136, %r135, %r17;
	mov.b64 	%fd441, {%r16, %r136};
	{
	.reg .b32 %temp; 
	mov.b64 	{%temp, %r137}, %fd221;
	}
	mov.b32 	%f12, %r137;
	abs.f32 	%f3, %f12;
	setp.lt.f32 	%p37, %f3, 0f4086232B;
	@%p37 bra 	$L__BB0_25;
	setp.gt.f64 	%p38, %fd21, 0d0000000000000000;
	mov.f64 	%fd238, 0d7FF0000000000000;
	sub.f64 	%fd239, %fd238, %fd21;
	selp.f64 	%fd441, 0d0000000000000000, %fd239, %p38;
	setp.geu.f32 	%p39, %f3, 0f40874800;
	@%p39 bra 	$L__BB0_25;
	shr.u32 	%r138, %r15, 31;
	add.s32 	%r139, %r15, %r138;
	shr.s32 	%r140, %r139, 1;
	shl.b32 	%r141, %r140, 20;
	add.s32 	%r142, %r17, %r141;
	mov.b64 	%fd240, {%r16, %r142};
	sub.s32 	%r143, %r15, %r140;
	shl.b32 	%r144, %r143, 20;
	add.s32 	%r145, %r144, 1072693248;
	mov.b32 	%r146, 0;
	mov.b64 	%fd241, {%r146, %r145};
	mul.f64 	%fd441, %fd241, %fd240;
$L__BB0_25:
	mov.f64 	%fd242, 0d3FF0000000000000;
	sub.f64 	%fd442, %fd242, %fd441;
$L__BB0_26:
	add.f64 	%fd443, %fd443, %fd442;
$L__BB0_27:
	ld.global.u64 	%rd73, [%rd9];
	cvta.to.global.u64 	%rd74, %rd73;
	mul.wide.u32 	%rd75, %r170, 8;
	add.s64 	%rd76, %rd74, %rd75;
	ld.global.u64 	%rd77, [%rd76];
	cvta.to.global.u64 	%rd78, %rd77;
	mul.wide.s32 	%rd79, %r169, 8;
	add.s64 	%rd80, %rd78, %rd79;
	st.global.f64 	[%rd80], %fd443;
	ld.global.u64 	%rd81, [%rd10];
	cvta.to.global.u64 	%rd82, %rd81;
	mul.wide.s32 	%rd83, %r169, 4;
	add.s64 	%rd84, %rd82, %rd83;
	ld.global.u32 	%r18, [%rd84];
	setp.lt.s32 	%p40, %r18, 1;
	mov.f64 	%fd451, 0d0000000000000000;
	@%p40 bra 	$L__BB0_41;
	ld.param.u64 	%rd160, [_Z15par_c_main_loopPPPdS1_S1_S0_PPiS1_S2_iii_param_3];
	cvta.to.global.u64 	%rd85, %rd160;
	add.s64 	%rd87, %rd85, %rd79;
	ld.global.u64 	%rd88, [%rd87];
	cvta.to.global.u64 	%rd21, %rd88;
	setp.lt.u32 	%p41, %r18, 16;
	mov.f64 	%fd451, 0d0000000000000000;
	mov.b32 	%r174, 0;
	@%p41 bra 	$L__BB0_31;
	mov.f64 	%fd451, 0d0000000000000000;
	mov.b32 	%r172, 0;
$L__BB0_30:
	.pragma "nounroll";
	mul.wide.u32 	%rd89, %r172, 8;
	add.s64 	%rd90, %rd21, %rd89;
	ld.global.f64 	%fd247, [%rd90];
	setp.lt.f64 	%p42, %fd433, %fd247;
	selp.f64 	%fd248, 0d0000000000000000, 0dBFF8000000000000, %p42;
	add.f64 	%fd249, %fd451, %fd248;
	ld.global.f64 	%fd250, [%rd90+8];
	setp.lt.f64 	%p43, %fd433, %fd250;
	selp.f64 	%fd251, 0d0000000000000000, 0dBFF8000000000000, %p43;
	add.f64 	%fd252, %fd249, %fd251;
	ld.global.f64 	%fd253, [%rd90+16];
	setp.lt.f64 	%p44, %fd433, %fd253;
	selp.f64 	%fd254, 0d0000000000000000, 0dBFF8000000000000, %p44;
	add.f64 	%fd255, %fd252, %fd254;
	ld.global.f64 	%fd256, [%rd90+24];
	setp.lt.f64 	%p45, %fd433, %fd256;
	selp.f64 	%fd257, 0d0000000000000000, 0dBFF8000000000000, %p45;
	add.f64 	%fd258, %fd255, %fd257;
	ld.global.f64 	%fd259, [%rd90+32];
	setp.lt.f64 	%p46, %fd433, %fd259;
	selp.f64 	%fd260, 0d0000000000000000, 0dBFF8000000000000, %p46;
	add.f64 	%fd261, %fd258, %fd260;
	ld.global.f64 	%fd262, [%rd90+40];
	setp.lt.f64 	%p47, %fd433, %fd262;
	selp.f64 	%fd263, 0d0000000000000000, 0dBFF8000000000000, %p47;
	add.f64 	%fd264, %fd261, %fd263;
	ld.global.f64 	%fd265, [%rd90+48];
	setp.lt.f64 	%p48, %fd433, %fd265;
	selp.f64 	%fd266, 0d0000000000000000, 0dBFF8000000000000, %p48;
	add.f64 	%fd267, %fd264, %fd266;
	ld.global.f64 	%fd268, [%rd90+56];
	setp.lt.f64 	%p49, %fd433, %fd268;
	selp.f64 	%fd269, 0d0000000000000000, 0dBFF8000000000000, %p49;
	add.f64 	%fd270, %fd267, %fd269;
	ld.global.f64 	%fd271, [%rd90+64];
	setp.lt.f64 	%p50, %fd433, %fd271;
	selp.f64 	%fd272, 0d0000000000000000, 0dBFF8000000000000, %p50;
	add.f64 	%fd273, %fd270, %fd272;
	ld.global.f64 	%fd274, [%rd90+72];
	setp.lt.f64 	%p51, %fd433, %fd274;
	selp.f64 	%fd275, 0d0000000000000000, 0dBFF8000000000000, %p51;
	add.f64 	%fd276, %fd273, %fd275;
	ld.global.f64 	%fd277, [%rd90+80];
	setp.lt.f64 	%p52, %fd433, %fd277;
	selp.f64 	%fd278, 0d0000000000000000, 0dBFF8000000000000, %p52;
	add.f64 	%fd279, %fd276, %fd278;
	ld.global.f64 	%fd280, [%rd90+88];
	setp.lt.f64 	%p53, %fd433, %fd280;
	selp.f64 	%fd281, 0d0000000000000000, 0dBFF8000000000000, %p53;
	add.f64 	%fd282, %fd279, %fd281;
	ld.global.f64 	%fd283, [%rd90+96];
	setp.lt.f64 	%p54, %fd433, %fd283;
	selp.f64 	%fd284, 0d0000000000000000, 0dBFF8000000000000, %p54;
	add.f64 	%fd285, %fd282, %fd284;
	ld.global.f64 	%fd286, [%rd90+104];
	setp.lt.f64 	%p55, %fd433, %fd286;
	selp.f64 	%fd287, 0d0000000000000000, 0dBFF8000000000000, %p55;
	add.f64 	%fd288, %fd285, %fd287;
	ld.global.f64 	%fd289, [%rd90+112];
	setp.lt.f64 	%p56, %fd433, %fd289;
	selp.f64 	%fd290, 0d0000000000000000, 0dBFF8000000000000, %p56;
	add.f64 	%fd291, %fd288, %fd290;
	ld.global.f64 	%fd292, [%rd90+120];
	setp.lt.f64 	%p57, %fd433, %fd292;
	selp.f64 	%fd293, 0d0000000000000000, 0dBFF8000000000000, %p57;
	add.f64 	%fd451, %fd291, %fd293;
	add.s32 	%r172, %r172, 16;
	and.b32  	%r174, %r18, 2147483632;
	setp.ne.s32 	%p58, %r172, %r174;
	@%p58 bra 	$L__BB0_30;
$L__BB0_31:
	and.b32  	%r23, %r18, 15;
	setp.eq.s32 	%p59, %r23, 0;
	@%p59 bra 	$L__BB0_41;
	setp.lt.u32 	%p60, %r23, 8;
	@%p60 bra 	$L__BB0_34;
	mul.wide.u32 	%rd91, %r174, 8;
	add.s64 	%rd92, %rd21, %rd91;
	ld.global.f64 	%fd295, [%rd92];
	setp.lt.f64 	%p61, %fd433, %fd295;
	selp.f64 	%fd296, 0d0000000000000000, 0dBFF8000000000000, %p61;
	add.f64 	%fd297, %fd451, %fd296;
	ld.global.f64 	%fd298, [%rd92+8];
	setp.lt.f64 	%p62, %fd433, %fd298;
	selp.f64 	%fd299, 0d0000000000000000, 0dBFF8000000000000, %p62;
	add.f64 	%fd300, %fd297, %fd299;
	ld.global.f64 	%fd301, [%rd92+16];
	setp.lt.f64 	%p63, %fd433, %fd301;
	selp.f64 	%fd302, 0d0000000000000000, 0dBFF8000000000000, %p63;
	add.f64 	%fd303, %fd300, %fd302;
	ld.global.f64 	%fd304, [%rd92+24];
	setp.lt.f64 	%p64, %fd433, %fd304;
	selp.f64 	%fd305, 0d0000000000000000, 0dBFF8000000000000, %p64;
	add.f64 	%fd306, %fd303, %fd305;
	ld.global.f64 	%fd307, [%rd92+32];
	setp.lt.f64 	%p65, %fd433, %fd307;
	selp.f64 	%fd308, 0d0000000000000000, 0dBFF8000000000000, %p65;
	add.f64 	%fd309, %fd306, %fd308;
	ld.global.f64 	%fd310, [%rd92+40];
	setp.lt.f64 	%p66, %fd433, %fd310;
	selp.f64 	%fd311, 0d0000000000000000, 0dBFF8000000000000, %p66;
	add.f64 	%fd312, %fd309, %fd311;
	ld.global.f64 	%fd313, [%rd92+48];
	setp.lt.f64 	%p67, %fd433, %fd313;
	selp.f64 	%fd314, 0d0000000000000000, 0dBFF8000000000000, %p67;
	add.f64 	%fd315, %fd312, %fd314;
	ld.global.f64 	%fd316, [%rd92+56];
	setp.lt.f64 	%p68, %fd433, %fd316;
	selp.f64 	%fd317, 0d0000000000000000, 0dBFF8000000000000, %p68;
	add.f64 	%fd451, %fd315, %fd317;
	add.s32 	%r174, %r174, 8;
$L__BB0_34:
	and.b32  	%r26, %r18, 7;
	setp.eq.s32 	%p69, %r26, 0;
	@%p69 bra 	$L__BB0_41;
	and.b32  	%r27, %r18, 3;
	setp.lt.u32 	%p70, %r26, 4;
	@%p70 bra 	$L__BB0_37;
	mul.wide.u32 	%rd93, %r174, 8;
	add.s64 	%rd94, %rd21, %rd93;
	ld.global.f64 	%fd319, [%rd94];
	setp.lt.f64 	%p71, %fd433, %fd319;
	selp.f64 	%fd320, 0d0000000000000000, 0dBFF8000000000000, %p71;
	add.f64 	%fd321, %fd451, %fd320;
	ld.global.f64 	%fd322, [%rd94+8];
	setp.lt.f64 	%p72, %fd433, %fd322;
	selp.f64 	%fd323, 0d0000000000000000, 0dBFF8000000000000, %p72;
	add.f64 	%fd324, %fd321, %fd323;
	ld.global.f64 	%fd325, [%rd94+16];
	setp.lt.f64 	%p73, %fd433, %fd325;
	selp.f64 	%fd326, 0d0000000000000000, 0dBFF8000000000000, %p73;
	add.f64 	%fd327, %fd324, %fd326;
	ld.global.f64 	%fd328, [%rd94+24];
	setp.lt.f64 	%p74, %fd433, %fd328;
	selp.f64 	%fd329, 0d0000000000000000, 0dBFF8000000000000, %p74;
	add.f64 	%fd451, %fd327, %fd329;
	add.s32 	%r174, %r174, 4;
$L__BB0_37:
	setp.eq.s32 	%p75, %r27, 0;
	@%p75 bra 	$L__BB0_41;
	mul.wide.u32 	%rd95, %r174, 8;
	add.s64 	%rd22, %rd21, %rd95;
	ld.global.f64 	%fd330, [%rd22];
	setp.lt.f64 	%p76, %fd433, %fd330;
	selp.f64 	%fd331, 0d0000000000000000, 0dBFF8000000000000, %p76;
	add.f64 	%fd451, %fd451, %fd331;
	setp.eq.s32 	%p77, %r27, 1;
	@%p77 bra 	$L__BB0_41;
	ld.global.f64 	%fd332, [%rd22+8];
	setp.lt.f64 	%p78, %fd433, %fd332;
	selp.f64 	%fd333, 0d0000000000000000, 0dBFF8000000000000, %p78;
	add.f64 	%fd451, %fd451, %fd333;
	setp.eq.s32 	%p79, %r27, 2;
	@%p79 bra 	$L__BB0_41;
	ld.global.f64 	%fd334, [%rd22+16];
	setp.lt.f64 	%p80, %fd433, %fd334;
	selp.f64 	%fd335, 0d0000000000000000, 0dBFF8000000000000, %p80;
	add.f64 	%fd451, %fd451, %fd335;
$L__BB0_41:
	ld.param.u32 	%r168, [_Z15par_c_main_loopPPPdS1_S1_S0_PPiS1_S2_iii_param_9];
	ld.param.u64 	%rd162, [_Z15par_c_main_loopPPPdS1_S1_S0_PPiS1_S2_iii_param_6];
	ld.global.u64 	%rd96, [%rd11];
	cvta.to.global.u64 	%rd97, %rd96;
	mul.wide.s32 	%rd98, %r169, 8;
	add.s64 	%rd99, %rd97, %rd98;
	ld.global.u64 	%rd100, [%rd99];
	cvta.to.global.u64 	%rd101, %rd100;
	mul.wide.u32 	%rd102, %r170, 8;
	add.s64 	%rd103, %rd101, %rd102;
	st.global.f64 	[%rd103], %fd451;
	ld.global.u64 	%rd104, [%rd14];
	cvta.to.global.u64 	%rd105, %rd104;
	add.s64 	%rd106, %rd105, %rd98;
	ld.global.u64 	%rd107, [%rd106];
	cvta.to.global.u64 	%rd23, %rd107;
	ld.global.u64 	%rd108, [%rd13];
	cvta.to.global.u64 	%rd109, %rd108;
	add.s64 	%rd110, %rd109, %rd102;
	ld.global.u64 	%rd111, [%rd110];
	cvta.to.global.u64 	%rd24, %rd111;
	cvta.to.global.u64 	%rd112, %rd162;
	add.s32 	%r149, %r168, -1;
	mul.wide.u32 	%rd113, %r149, 4;
	add.s64 	%rd114, %rd112, %rd113;
	ld.global.u32 	%r30, [%rd114];
	setp.lt.s32 	%p81, %r30, 1;
	mov.f64 	%fd459, 0d0000000000000000;
	@%p81 bra 	$L__BB0_55;
	setp.lt.u32 	%p82, %r30, 16;
	mov.f64 	%fd459, 0d0000000000000000;
	mov.b32 	%r178, 0;
	@%p82 bra 	$L__BB0_45;
	mov.f64 	%fd459, 0d0000000000000000;
	mov.b32 	%r176, 0;
$L__BB0_44:
	.pragma "nounroll";
	mul.wide.u32 	%rd115, %r176, 8;
	add.s64 	%rd116, %rd23, %rd115;
	ld.global.f64 	%fd340, [%rd116];
	add.s64 	%rd117, %rd24, %rd115;
	ld.global.f64 	%fd341, [%rd117];
	fma.rn.f64 	%fd342, %fd340, %fd341, %fd459;
	ld.global.f64 	%fd343, [%rd116+8];
	ld.global.f64 	%fd344, [%rd117+8];
	fma.rn.f64 	%fd345, %fd343, %fd344, %fd342;
	ld.global.f64 	%fd346, [%rd116+16];
	ld.global.f64 	%fd347, [%rd117+16];
	fma.rn.f64 	%fd348, %fd346, %fd347, %fd345;
	ld.global.f64 	%fd349, [%rd116+24];
	ld.global.f64 	%fd350, [%rd117+24];
	fma.rn.f64 	%fd351, %fd349, %fd350, %fd348;
	ld.global.f64 	%fd352, [%rd116+32];
	ld.global.f64 	%fd353, [%rd117+32];
	fma.rn.f64 	%fd354, %fd352, %fd353, %fd351;
	ld.global.f64 	%fd355, [%rd116+40];
	ld.global.f64 	%fd356, [%rd117+40];
	fma.rn.f64 	%fd357, %fd355, %fd356, %fd354;
	ld.global.f64 	%fd358, [%rd116+48];
	ld.global.f64 	%fd359, [%rd117+48];
	fma.rn.f64 	%fd360, %fd358, %fd359, %fd357;
	ld.global.f64 	%fd361, [%rd116+56];
	ld.global.f64 	%fd362, [%rd117+56];
	fma.rn.f64 	%fd363, %fd361, %fd362, %fd360;
	ld.global.f64 	%fd364, [%rd116+64];
	ld.global.f64 	%fd365, [%rd117+64];
	fma.rn.f64 	%fd366, %fd364, %fd365, %fd363;
	ld.global.f64 	%fd367, [%rd116+72];
	ld.global.f64 	%fd368, [%rd117+72];
	fma.rn.f64 	%fd369, %fd367, %fd368, %fd366;
	ld.global.f64 	%fd370, [%rd116+80];
	ld.global.f64 	%fd371, [%rd117+80];
	fma.rn.f64 	%fd372, %fd370, %fd371, %fd369;
	ld.global.f64 	%fd373, [%rd116+88];
	ld.global.f64 	%fd374, [%rd117+88];
	fma.rn.f64 	%fd375, %fd373, %fd374, %fd372;
	ld.global.f64 	%fd376, [%rd116+96];
	ld.global.f64 	%fd377, [%rd117+96];
	fma.rn.f64 	%fd378, %fd376, %fd377, %fd375;
	ld.global.f64 	%fd379, [%rd116+104];
	ld.global.f64 	%fd380, [%rd117+104];
	fma.rn.f64 	%fd381, %fd379, %fd380, %fd378;
	ld.global.f64 	%fd382, [%rd116+112];
	ld.global.f64 	%fd383, [%rd117+112];
	fma.rn.f64 	%fd384, %fd382, %fd383, %fd381;
	ld.global.f64 	%fd385, [%rd116+120];
	ld.global.f64 	%fd386, [%rd117+120];
	fma.rn.f64 	%fd459, %fd385, %fd386, %fd384;
	add.s32 	%r176, %r176, 16;
	and.b32  	%r178, %r30, 2147483632;
	setp.ne.s32 	%p83, %r176, %r178;
	@%p83 bra 	$L__BB0_44;
$L__BB0_45:
	and.b32  	%r152, %r30, 15;
	setp.eq.s32 	%p84, %r152, 0;
	@%p84 bra 	$L__BB0_55;
	setp.lt.u32 	%p85, %r152, 8;
	@%p85 bra 	$L__BB0_48;
	mul.wide.u32 	%rd118, %r178, 8;
	add.s64 	%rd119, %rd23, %rd118;
	ld.global.f64 	%fd388, [%rd119];
	add.s64 	%rd120, %rd24, %rd118;
	ld.global.f64 	%fd389, [%rd120];
	fma.rn.f64 	%fd390, %fd388, %fd389, %fd459;
	ld.global.f64 	%fd391, [%rd119+8];
	ld.global.f64 	%fd392, [%rd120+8];
	fma.rn.f64 	%fd393, %fd391, %fd392, %fd390;
	ld.global.f64 	%fd394, [%rd119+16];
	ld.global.f64 	%fd395, [%rd120+16];
	fma.rn.f64 	%fd396, %fd394, %fd395, %fd393;
	ld.global.f64 	%fd397, [%rd119+24];
	ld.global.f64 	%fd398, [%rd120+24];
	fma.rn.f64 	%fd399, %fd397, %fd398, %fd396;
	ld.global.f64 	%fd400, [%rd119+32];
	ld.global.f64 	%fd401, [%rd120+32];
	fma.rn.f64 	%fd402, %fd400, %fd401, %fd399;
	ld.global.f64 	%fd403, [%rd119+40];
	ld.global.f64 	%fd404, [%rd120+40];
	fma.rn.f64 	%fd405, %fd403, %fd404, %fd402;
	ld.global.f64 	%fd406, [%rd119+48];
	ld.global.f64 	%fd407, [%rd120+48];
	fma.rn.f64 	%fd408, %fd406, %fd407, %fd405;
	ld.global.f64 	%fd409, [%rd119+56];
	ld.global.f64 	%fd410, [%rd120+56];
	fma.rn.f64 	%fd459, %fd409, %fd410, %fd408;
	add.s32 	%r178, %r178, 8;
$L__BB0_48:
	and.b32  	%r154, %r30, 7;
	setp.eq.s32 	%p86, %r154, 0;
	@%p86 bra 	$L__BB0_55;
	and.b32  	%r37, %r30, 3;
	setp.lt.u32 	%p87, %r154, 4;
	@%p87 bra 	$L__BB0_51;
	mul.wide.u32 	%rd121, %r178, 8;
	add.s64 	%rd122, %rd23, %rd121;
	ld.global.f64 	%fd412, [%rd122];
	add.s64 	%rd123, %rd24, %rd121;
	ld.global.f64 	%fd413, [%rd123];
	fma.rn.f64 	%fd414, %fd412, %fd413, %fd459;
	ld.global.f64 	%fd415, [%rd122+8];
	ld.global.f64 	%fd416, [%rd123+8];
	fma.rn.f64 	%fd417, %fd415, %fd416, %fd414;
	ld.global.f64 	%fd418, [%rd122+16];
	ld.global.f64 	%fd419, [%rd123+16];
	fma.rn.f64 	%fd420, %fd418, %fd419, %fd417;
	ld.global.f64 	%fd421, [%rd122+24];
	ld.global.f64 	%fd422, [%rd123+24];
	fma.rn.f64 	%fd459, %fd421, %fd422, %fd420;
	add.s32 	%r178, %r178, 4;
$L__BB0_51:
	setp.eq.s32 	%p88, %r37, 0;
	@%p88 bra 	$L__BB0_55;
	mul.wide.u32 	%rd124, %r178, 8;
	add.s64 	%rd25, %rd23, %rd124;
	ld.global.f64 	%fd423, [%rd25];
	add.s64 	%rd26, %rd24, %rd124;
	ld.global.f64 	%fd424, [%rd26];
	fma.rn.f64 	%fd459, %fd423, %fd424, %fd459;
	setp.eq.s32 	%p89, %r37, 1;
	@%p89 bra 	$L__BB0_55;
	ld.global.f64 	%fd425, [%rd25+8];
	ld.global.f64 	%fd426, [%rd26+8];
	fma.rn.f64 	%fd459, %fd425, %fd426, %fd459;
	setp.eq.s32 	%p90, %r37, 2;
	@%p90 bra 	$L__BB0_55;
	ld.global.f64 	%fd427, [%rd25+16];
	ld.global.f64 	%fd428, [%rd26+16];
	fma.rn.f64 	%fd459, %fd427, %fd428, %fd459;
$L__BB0_55:
	ld.global.u64 	%rd125, [%rd11];
	cvta.to.global.u64 	%rd126, %rd125;
	mul.wide.s32 	%rd127, %r169, 8;
	add.s64 	%rd128, %rd126, %rd127;
	ld.global.u64 	%rd129, [%rd128];
	cvta.to.global.u64 	%rd130, %rd129;
	mul.wide.u32 	%rd131, %r170, 8;
	add.s64 	%rd132, %rd130, %rd131;
	ld.global.f64 	%fd429, [%rd132];
	add.f64 	%fd430, %fd459, %fd429;
	ld.global.u64 	%rd133, [%rd12];
	cvta.to.global.u64 	%rd134, %rd133;
	add.s64 	%rd135, %rd134, %rd127;
	ld.global.u64 	%rd136, [%rd135];
	cvta.to.global.u64 	%rd137, %rd136;
	add.s32 	%r170, %r170, 1;
	add.s64 	%rd138, %rd137, %rd131;
	st.global.f64 	[%rd138+8], %fd430;
	ld.global.u64 	%rd139, [%rd12];
	cvta.to.global.u64 	%rd140, %rd139;
	add.s64 	%rd141, %rd140, %rd127;
	ld.global.u64 	%rd142, [%rd141];
	cvta.to.global.u64 	%rd143, %rd142;
	add.s64 	%rd144, %rd143, %rd131;
	ld.global.f64 	%fd431, [%rd144+8];
	setp.leu.f64 	%p91, %fd431, 0d3FF8000000000000;
	@%p91 bra 	$L__BB0_57;
	ld.param.u64 	%rd161, [_Z15par_c_main_loopPPPdS1_S1_S0_PPiS1_S2_iii_param_3];
	add.f64 	%fd432, %fd433, 0d3F50624DD2F1A9FC;
	cvta.to.global.u64 	%rd145, %rd161;
	add.s64 	%rd147, %rd145, %rd127;
	ld.global.u64 	%rd148, [%rd147];
	cvta.to.global.u64 	%rd149, %rd148;
	ld.global.u64 	%rd150, [%rd10];
	cvta.to.global.u64 	%rd151, %rd150;
	mul.wide.s32 	%rd152, %r169, 4;
	add.s64 	%rd153, %rd151, %rd152;
	ld.global.u32 	%r156, [%rd153];
	mul.wide.s32 	%rd154, %r156, 8;
	add.s64 	%rd155, %rd149, %rd154;
	st.global.f64 	[%rd155], %fd432;
	ld.global.u64 	%rd156, [%rd10];
	cvta.to.global.u64 	%rd157, %rd156;
	add.s64 	%rd158, %rd157, %rd152;
	ld.global.u32 	%r157, [%rd158];
	add.s32 	%r158, %r157, 1;
	st.global.u32 	[%rd158], %r158;
$L__BB0_57:
	ld.param.u32 	%r164, [_Z15par_c_main_loopPPPdS1_S1_S0_PPiS1_S2_iii_param_8];
	add.f64 	%fd433, %fd433, 0d3F50624DD2F1A9FC;
	setp.ne.s32 	%p92, %r170, %r164;
	@%p92 bra 	$L__BB0_5;
	mov.u32 	%r159, %ntid.x;
	mov.u32 	%r160, %nctaid.x;
	mad.lo.s32 	%r169, %r159, %r160, %r169;
	ld.global.u32 	%r161, [%rd2];
	setp.lt.s32 	%p93, %r169, %r161;
	@%p93 bra 	$L__BB0_4;
	bra.uni 	$L__BB0_84;
$L__BB0_59:
	mul.wide.s32 	%rd42, %r169, 8;
	add.s64 	%rd27, %rd1, %rd42;
	mov.f64 	%fd460, 0d0000000000000000;
	mov.b32 	%r181, 0;
$L__BB0_60:
	ld.global.u64 	%rd43, [%rd8];
	cvta.to.global.u64 	%rd44, %rd43;
	mul.wide.s32 	%rd45, %r169, 4;
	add.s64 	%rd46, %rd44, %rd45;
	ld.global.u32 	%r44, [%rd46];
	setp.lt.s32 	%p4, %r44, 1;
	mov.f64 	%fd470, 0d0000000000000000;
	@%p4 bra 	$L__BB0_82;
	ld.global.u64 	%rd48, [%rd27];
	cvta.to.global.u64 	%rd28, %rd48;
	setp.eq.s32 	%p5, %r44, 1;
	mov.f64 	%fd470, 0d0000000000000000;
	mov.b64 	%rd165, 0;
	@%p5 bra 	$L__BB0_75;
	and.b32  	%r45, %r44, 2147483646;
	mov.f64 	%fd470, 0d0000000000000000;
	mov.b32 	%r182, 0;
$L__BB0_63:
	mul.wide.u32 	%rd49, %r182, 8;
	add.s64 	%rd29, %rd28, %rd49;
	ld.global.f64 	%fd95, [%rd29];
	sub.f64 	%fd61, %fd460, %fd95;
	setp.lt.f64 	%p6, %fd61, 0d0000000000000000;
	mov.f64 	%fd463, 0d0000000000000000;
	@%p6 bra 	$L__BB0_68;
	neg.f64 	%fd96, %fd61;
	fma.rn.f64 	%fd97, %fd61, 0dBFF71547652B82FE, 0d4338000000000000;
	{
	.reg .b32 %temp; 
	mov.b64 	{%r47, %temp}, %fd97;
	}
	mov.f64 	%fd98, 0dC338000000000000;
	add.rn.f64 	%fd99, %fd97, %fd98;
	fma.rn.f64 	%fd100, %fd99, 0dBFE62E42FEFA39EF, %fd96;
	fma.rn.f64 	%fd101, %fd99, 0dBC7ABC9E3B39803F, %fd100;
	fma.rn.f64 	%fd102, %fd101, 0d3E5ADE1569CE2BDF, 0d3E928AF3FCA213EA;
	fma.rn.f64 	%fd103, %fd102, %fd101, 0d3EC71DEE62401315;
	fma.rn.f64 	%fd104, %fd103, %fd101, 0d3EFA01997C89EB71;
	fma.rn.f64 	%fd105, %fd104, %fd101, 0d3F2A01A014761F65;
	fma.rn.f64 	%fd106, %fd105, %fd101, 0d3F56C16C1852B7AF;
	fma.rn.f64 	%fd107, %fd106, %fd101, 0d3F81111111122322;
	fma.rn.f64 	%fd108, %fd107, %fd101, 0d3FA55555555502A1;
	fma.rn.f64 	%fd109, %fd108, %fd101, 0d3FC5555555555511;
	fma.rn.f64 	%fd110, %fd109, %fd101, 0d3FE000000000000B;
	fma.rn.f64 	%fd111, %fd110, %fd101, 0d3FF0000000000000;
	fma.rn.f64 	%fd112, %fd111, %fd101, 0d3FF0000000000000;
	{
	.reg .b32 %temp; 
	mov.b64 	{%r48, %temp}, %fd112;
	}
	{
	.reg .b32 %temp; 
	mov.b64 	{%temp, %r49}, %fd112;
	}
	shl.b32 	%r68, %r47, 20;
	add.s32 	%r69, %r68, %r49;
	mov.b64 	%fd462, {%r48, %r69};
	{
	.reg .b32 %temp; 
	mov.b64 	{%temp, %r70}, %fd96;
	}
	mov.b32 	%f7, %r70;
	abs.f32 	%f4, %f7;
	setp.lt.f32 	%p7, %f4, 0f4086232B;
	@%p7 bra 	$L__BB0_67;
	setp.gt.f64 	%p8, %fd61, 0d0000000000000000;
	mov.f64 	%fd113, 0d7FF0000000000000;
	sub.f64 	%fd114, %fd113, %fd61;
	selp.f64 	%fd462, 0d0000000000000000, %fd114, %p8;
	setp.geu.f32 	%p9, %f4, 0f40874800;
	@%p9 bra 	$L__BB0_67;
	shr.u32 	%r71, %r47, 31;
	add.s32 	%r72, %r47, %r71;
	shr.s32 	%r73, %r72, 1;
	shl.b32 	%r74, %r73, 20;
	add.s32 	%r75, %r49, %r74;
	mov.b64 	%fd115, {%r48, %r75};
	sub.s32 	%r76, %r47, %r73;
	shl.b32 	%r77, %r76, 20;
	add.s32 	%r78, %r77, 1072693248;
	mov.b32 	%r79, 0;
	mov.b64 	%fd116, {%r79, %r78};
	mul.f64 	%fd462, %fd116, %fd115;
$L__BB0_67:
	mov.f64 	%fd117, 0d3FF0000000000000;
	sub.f64 	%fd463, %fd117, %fd462;
$L__BB0_68:
	add.f64 	%fd68, %fd470, %fd463;
	ld.global.f64 	%fd119, [%rd29+8];
	sub.f64 	%fd69, %fd460, %fd119;
	setp.lt.f64 	%p10, %fd69, 0d0000000000000000;
	mov.f64 	%fd465, 0d0000000000000000;
	@%p10 bra 	$L__BB0_73;
	neg.f64 	%fd120, %fd69;
	fma.rn.f64 	%fd121, %fd69, 0dBFF71547652B82FE, 0d4338000000000000;
	{
	.reg .b32 %temp; 
	mov.b64 	{%r50, %temp}, %fd121;
	}
	mov.f64 	%fd122, 0dC338000000000000;
	add.rn.f64 	%fd123, %fd121, %fd122;
	fma.rn.f64 	%fd124, %fd123, 0dBFE62E42FEFA39EF, %fd120;
	fma.rn.f64 	%fd125, %fd123, 0dBC7ABC9E3B39803F, %fd124;
	fma.rn.f64 	%fd126, %fd125, 0d3E5ADE1569CE2BDF, 0d3E928AF3FCA213EA;
	fma.rn.f64 	%fd127, %fd126, %fd125, 0d3EC71DEE62401315;
	fma.rn.f64 	%fd128, %fd127, %fd125, 0d3EFA01997C89EB71;
	fma.rn.f64 	%fd129, %fd128, %fd125, 0d3F2A01A014761F65;
	fma.rn.f64 	%fd130, %fd129, %fd125, 0d3F56C16C1852B7AF;
	fma.rn.f64 	%fd131, %fd130, %fd125, 0d3F81111111122322;
	fma.rn.f64 	%fd132, %fd131, %fd125, 0d3FA55555555502A1;
	fma.rn.f64 	%fd133, %fd132, %fd125, 0d3FC5555555555511;
	fma.rn.f64 	%fd134, %fd133, %fd125, 0d3FE000000000000B;
	fma.rn.f64 	%fd135, %fd134, %fd125, 0d3FF0000000000000;
	fma.rn.f64 	%fd136, %fd135, %fd125, 0d3FF0000000000000;
	{
	.reg .b32 %temp; 
	mov.b64 	{%r51, %temp}, %fd136;
	}
	{
	.reg .b32 %temp; 
	mov.b64 	{%temp, %r52}, %fd136;
	}
	shl.b32 	%r80, %r50, 20;
	add.s32 	%r81, %r80, %r52;
	mov.b64 	%fd464, {%r51, %r81};
	{
	.reg .b32 %temp; 
	mov.b64 	{%temp, %r82}, %fd120;
	}
	mov.b32 	%f8, %r82;
	abs.f32 	%f5, %f8;
	setp.lt.f32 	%p11, %f5, 0f4086232B;
	@%p11 bra 	$L__BB0_72;
	setp.gt.f64 	%p12, %fd69, 0d0000000000000000;
	mov.f64 	%fd137, 0d7FF0000000000000;
	sub.f64 	%fd138, %fd137, %fd69;
	selp.f64 	%fd464, 0d0000000000000000, %fd138, %p12;
	setp.geu.f32 	%p13, %f5, 0f40874800;
	@%p13 bra 	$L__BB0_72;
	shr.u32 	%r83, %r50, 31;
	add.s32 	%r84, %r50, %r83;
	shr.s32 	%r85, %r84, 1;
	shl.b32 	%r86, %r85, 20;
	add.s32 	%r87, %r52, %r86;
	mov.b64 	%fd139, {%r51, %r87};
	sub.s32 	%r88, %r50, %r85;
	shl.b32 	%r89, %r88, 20;
	add.s32 	%r90, %r89, 1072693248;
	mov.b32 	%r91, 0;
	mov.b64 	%fd140, {%r91, %r90};
	mul.f64 	%fd464, %fd140, %fd139;
$L__BB0_72:
	mov.f64 	%fd141, 0d3FF0000000000000;
	sub.f64 	%fd465, %fd141, %fd464;
$L__BB0_73:
	add.f64 	%fd470, %fd68, %fd465;
	add.s32 	%r182, %r182, 2;
	setp.ne.s32 	%p14, %r182, %r45;
	@%p14 bra 	$L__BB0_63;
	cvt.u64.u32 	%rd165, %r45;
$L__BB0_75:
	and.b32  	%r92, %r44, 1;
	setp.eq.b32 	%p15, %r92, 1;
	not.pred 	%p16, %p15;
	@%p16 bra 	$L__BB0_82;
	shl.b64 	%rd50, %rd165, 3;
	add.s64 	%rd51, %rd28, %rd50;
	ld.global.f64 	%fd143, [%rd51];
	sub.f64 	%fd79, %fd460, %fd143;
	setp.lt.f64 	%p17, %fd79, 0d0000000000000000;
	mov.f64 	%fd469, 0d0000000000000000;
	@%p17 bra 	$L__BB0_81;
	neg.f64 	%fd144, %fd79;
	fma.rn.f64 	%fd145, %fd79, 0dBFF71547652B82FE, 0d4338000000000000;
	{
	.reg .b32 %temp; 
	mov.b64 	{%r54, %temp}, %fd145;
	}
	mov.f64 	%fd146, 0dC338000000000000;
	add.rn.f64 	%fd147, %fd145, %fd146;
	fma.rn.f64 	%fd148, %fd147, 0dBFE62E42FEFA39EF, %fd144;
	fma.rn.f64 	%fd149, %fd147, 0dBC7ABC9E3B39803F, %fd148;
	fma.rn.f64 	%fd150, %fd149, 0d3E5ADE1569CE2BDF, 0d3E928AF3FCA213EA;
	fma.rn.f64 	%fd151, %fd150, %fd149, 0d3EC71DEE62401315;
	fma.rn.f64 	%fd152, %fd151, %fd149, 0d3EFA01997C89EB71;
	fma.rn.f64 	%fd153, %fd152, %fd149, 0d3F2A01A014761F65;
	fma.rn.f64 	%fd154, %fd153, %fd149, 0d3F56C16C1852B7AF;
	fma.rn.f64 	%fd155, %fd154, %fd149, 0d3F81111111122322;
	fma.rn.f64 	%fd156, %fd155, %fd149, 0d3FA55555555502A1;
	fma.rn.f64 	%fd157, %fd156, %fd149, 0d3FC5555555555511;
	fma.rn.f64 	%fd158, %fd157, %fd149, 0d3FE000000000000B;
	fma.rn.f64 	%fd159, %fd158, %fd149, 0d3FF0000000000000;
	fma.rn.f64 	%fd160, %fd159, %fd149, 0d3FF0000000000000;
	{
	.reg .b32 %temp; 
	mov.b64 	{%r55, %temp}, %fd160;
	}
	{
	.reg .b32 %temp; 
	mov.b64 	{%temp, %r56}, %fd160;
	}
	shl.b32 	%r93, %r54, 20;
	add.s32 	%r94, %r93, %r56;
	mov.b64 	%fd468, {%r55, %r94};
	{
	.reg .b32 %temp; 
	mov.b64 	{%temp, %r95}, %fd144;
	}
	mov.b32 	%f9, %r95;
	abs.f32 	%f6, %f9;
	setp.lt.f32 	%p18, %f6, 0f4086232B;
	@%p18 bra 	$L__BB0_80;
	setp.gt.f64 	%p19, %fd79, 0d0000000000000000;
	mov.f64 	%fd161, 0d7FF0000000000000;
	sub.f64 	%fd162, %fd161, %fd79;
	selp.f64 	%fd468, 0d0000000000000000, %fd162, %p19;
	setp.geu.f32 	%p20, %f6, 0f40874800;
	@%p20 bra 	$L__BB0_80;
	shr.u32 	%r96, %r54, 31;
	add.s32 	%r97, %r54, %r96;
	shr.s32 	%r98, %r97, 1;
	shl.b32 	%r99, %r98, 20;
	add.s32 	%r100, %r56, %r99;
	mov.b64 	%fd163, {%r55, %r100};
	sub.s32 	%r101, %r54, %r98;
	shl.b32 	%r102, %r101, 20;
	add.s32 	%r103, %r102, 1072693248;
	mov.b32 	%r104, 0;
	mov.b64 	%fd164, {%r104, %r103};
	mul.f64 	%fd468, %fd164, %fd163;
$L__BB0_80:
	mov.f64 	%fd165, 0d3FF0000000000000;
	sub.f64 	%fd469, %fd165, %fd468;
$L__BB0_81:
	add.f64 	%fd470, %fd470, %fd469;
$L__BB0_82:
	ld.param.u32 	%r163, [_Z15par_c_main_loopPPPdS1_S1_S0_PPiS1_S2_iii_param_8];
	ld.global.u64 	%rd52, [%rd9];
	cvta.to.global.u64 	%rd53, %rd52;
	mul.wide.u32 	%rd54, %r181, 8;
	add.s64 	%rd55, %rd53, %rd54;
	ld.global.u64 	%rd56, [%rd55];
	cvta.to.global.u64 	%rd57, %rd56;
	mul.wide.s32 	%rd58, %r169, 8;
	add.s64 	%rd59, %rd57, %rd58;
	st.global.f64 	[%rd59], %fd470;
	add.f64 	%fd460, %fd460, 0d3F50624DD2F1A9FC;
	add.s32 	%r181, %r181, 1;
	setp.ne.s32 	%p21, %r181, %r163;
	@%p21 bra 	$L__BB0_60;
	add.s32 	%r169, %r169, %r2;
	ld.global.u32 	%r105, [%rd2];
	setp.lt.s32 	%p22, %r169, %r105;
	@%p22 bra 	$L__BB0_59;
$L__BB0_84:
	ret;

}


// ===== COMPILED SASS (sm_100) =====

	.target	sm_100

	.elftype	@"ET_EXEC"


//--------------------- .note.nv.tkinfo           --------------------------
	.section	.note.nv.tkinfo,"",@"SHT_NOTE"
	.sectionflags	@"SHF_NOTE_NV_TKINFO"
	.tkinfo
        /*0018*/ 	.word	0x00000002
        /*0030*/ 	.string	""
        /*0030*/ 	.string	"ptxas"
        /*0030*/ 	.string	"Cuda compilation tools, release 13.0, V13.0.88"
        /*0030*/ 	.string	"Build cuda_13.0.r13.0/compiler.36424714_0"
        /*0030*/ 	.string	"-arch sm_100 -m 64 "



//--------------------- .note.nv.cuinfo           --------------------------
	.section	.note.nv.cuinfo,"",@"SHT_NOTE"
	.sectionflags	@"SHF_NOTE_NV_CUINFO"
        /*0018*/ 	.short	0x0002
        /*001a*/ 	.short	0x0064
        /*001c*/ 	.short	0x0082
	.zero		2


//--------------------- .nv.info                  --------------------------
	.section	.nv.info,"",@"SHT_CUDA_INFO"
	.align	4


	//----- nvinfo : EIATTR_REGCOUNT
	.align		4
        /*0000*/ 	.byte	0x04, 0x2f
        /*0002*/ 	.short	(.L_1 - .L_0)
	.align		4
.L_0:
        /*0004*/ 	.word	index@(_Z15par_c_main_loopPPPdS1_S1_S0_PPiS1_S2_iii)
        /*0008*/ 	.word	0x00000020


	//----- nvinfo : EIATTR_FRAME_SIZE
	.align		4
.L_1:
        /*000c*/ 	.byte	0x04, 0x11
        /*000e*/ 	.short	(.L_3 - .L_2)
	.align		4
.L_2:
        /*0010*/ 	.word	index@(_Z15par_c_main_loopPPPdS1_S1_S0_PPiS1_S2_iii)
        /*0014*/ 	.word	0x00000000


	//----- nvinfo : EIATTR_MIN_STACK_SIZE
	.align		4
.L_3:
        /*0018*/ 	.byte	0x04, 0x12
        /*001a*/ 	.short	(.L_5 - .L_4)
	.align		4
.L_4:
        /*001c*/ 	.word	index@(_Z15par_c_main_loopPPPdS1_S1_S0_PPiS1_S2_iii)
        /*0020*/ 	.word	0x00000000
.L_5:


//--------------------- .nv.compat                --------------------------
	.section	.nv.compat,"",@"SHT_CUDA_COMPAT_INFO"
	.align	4
        /*0000*/ 	.byte	0x02, 0x09, 0x00, 0x00, 0x02, 0x02, 0x01, 0x00, 0x02, 0x05, 0x05, 0x00, 0x03, 0x07, 0x01, 0x01
        /*0010*/ 	.byte	0x02, 0x03, 0x00, 0x00, 0x02, 0x06, 0x01, 0x00, 0x04, 0x0b, 0x08, 0x00, 0x01, 0x00, 0x00, 0x00
        /*0020*/ 	.byte	0x00, 0x00, 0x00, 0x00


//--------------------- .nv.info._Z15par_c_main_loopPPPdS1_S1_S0_PPiS1_S2_iii --------------------------
	.section	.nv.info._Z15par_c_main_loopPPPdS1_S1_S0_PPiS1_S2_iii,"",@"SHT_CUDA_INFO"
	.sectionflags	@""
	.align	4


	//----- nvinfo : EIATTR_CUDA_API_VERSION
	.align		4
        /*0000*/ 	.byte	0x04, 0x37
        /*0002*/ 	.short	(.L_7 - .L_6)
.L_6:
        /*0004*/ 	.word	0x00000082


	//----- nvinfo : EIATTR_KPARAM_INFO
	.align		4
.L_7:
        /*0008*/ 	.byte	0x04, 0x17
        /*000a*/ 	.short	(.L_9 - .L_8)
.L_8:
        /*000c*/ 	.word	0x00000000
        /*0010*/ 	.short	0x0009
        /*0012*/ 	.short	0x0040
        /*0014*/ 	.byte	0x00, 0xf0, 0x11, 0x00


	//----- nvinfo : EIATTR_KPARAM_INFO
	.align		4
.L_9:
        /*0018*/ 	.byte	0x04, 0x17
        /*001a*/ 	.short	(.L_11 - .L_10)
.L_10:
        /*001c*/ 	.word	0x00000000
        /*0020*/ 	.short	0x0008
        /*0022*/ 	.short	0x003c
        /*0024*/ 	.byte	0x00, 0xf0, 0x11, 0x00


	//----- nvinfo : EIATTR_KPARAM_INFO
	.align		4
.L_11:
        /*0028*/ 	.byte	0x04, 0x17
        /*002a*/ 	.short	(.L_13 - .L_12)
.L_12:
        /*002c*/ 	.word	0x00000000
        /*0030*/ 	.short	0x0007
        /*0032*/ 	.short	0x0038
        /*0034*/ 	.byte	0x00, 0xf0, 0x11, 0x00


	//----- nvinfo : EIATTR_KPARAM_INFO
	.align		4
.L_13:
        /*0038*/ 	.byte	0x04, 0x17
        /*003a*/ 	.short	(.L_15 - .L_14)
.L_14:
        /*003c*/ 	.word	0x00000000
        /*0040*/ 	.short	0x0006
        /*0042*/ 	.short	0x0030
        /*0044*/ 	.byte	0x00, 0xf5, 0x21, 0x00


	//----- nvinfo : EIATTR_KPARAM_INFO
	.align		4
.L_15:
        /*0048*/ 	.byte	0x04, 0x17
        /*004a*/ 	.short	(.L_17 - .L_16)
.L_16:
        /*004c*/ 	.word	0x00000000
        /*0050*/ 	.short	0x0005
        /*0052*/ 	.short	0x0028
        /*0054*/ 	.byte	0x00, 0xf5, 0x21, 0x00


	//----- nvinfo : EIATTR_KPARAM_INFO
	.align		4
.L_17:
        /*0058*/ 	.byte	0x04, 0x17
        /*005a*/ 	.short	(.L_19 - .L_18)
.L_18:
        /*005c*/ 	.word	0x00000000
        /*0060*/ 	.short	0x0004
        /*0062*/ 	.short	0x0020
        /*0064*/ 	.byte	0x00, 0xf5, 0x21, 0x00


	//----- nvinfo : EIATTR_KPARAM_INFO
	.align		4
.L_19:
        /*0068*/ 	.byte	0x04, 0x17
        /*006a*/ 	.short	(.L_21 - .L_20)
.L_20:
        /*006c*/ 	.word	0x00000000
        /*0070*/ 	.short	0x0003
        /*0072*/ 	.short	0x0018
        /*0074*/ 	.byte	0x00, 0xf5, 0x21, 0x00


	//----- nvinfo : EIATTR_KPARAM_INFO
	.align		4
.L_21:
        /*0078*/ 	.byte	0x04, 0x17
        /*007a*/ 	.short	(.L_23 - .L_22)
.L_22:
        /*007c*/ 	.word	0x00000000
        /*0080*/ 	.short	0x0002
        /*0082*/ 	.short	0x0010
        /*0084*/ 	.byte	0x00, 0xf5, 0x21, 0x00


	//----- nvinfo : EIATTR_KPARAM_INFO
	.align		4
.L_23:
        /*0088*/ 	.byte	0x04, 0x17
        /*008a*/ 	.short	(.L_25 - .L_24)
.L_24:
        /*008c*/ 	.word	0x00000000
        /*0090*/ 	.short	0x0001
        /*0092*/ 	.short	0x0008
        /*0094*/ 	.byte	0x00, 0xf5, 0x21, 0x00


	//----- nvinfo : EIATTR_KPARAM_INFO
	.align		4
.L_25:
        /*0098*/ 	.byte	0x04, 0x17
        /*009a*/ 	.short	(.L_27 - .L_26)
.L_26:
        /*009c*/ 	.word	0x00000000
        /*00a0*/ 	.short	0x0000
        /*00a2*/ 	.short	0x0000
        /*00a4*/ 	.byte	0x00, 0xf5, 0x21, 0x00


	//----- nvinfo : EIATTR_SPARSE_MMA_MASK
	.align		4
.L_27:
        /*00a8*/ 	.byte	0x03, 0x50
        /*00aa*/ 	.short	0x0000


	//----- nvinfo : EIATTR_MAXREG_COUNT
	.align		4
        /*00ac*/ 	.byte	0x03, 0x1b
        /*00ae*/ 	.short	0x00ff


	//----- nvinfo : EIATTR_MERCURY_ISA_VERSION
	.align		4
        /*00b0*/ 	.byte	0x03, 0x5f
        /*00b2*/ 	.short	0x0101


	//----- nvinfo : EIATTR_VRC_CTA_INIT_COUNT
	.align		4
        /*00b4*/ 	.byte	0x02, 0x4a
	.zero		1
	.zero		1


	//----- nvinfo : EIATTR_EXIT_INSTR_OFFSETS
	.align		4
        /*00b8*/ 	.byte	0x04, 0x1c
        /*00ba*/ 	.short	(.L_29 - .L_28)


	//   ....[0]....
.L_28:
        /*00bc*/ 	.word	0x000000f0


	//   ....[1]....
        /*00c0*/ 	.word	0x00000120


	//   ....[2]....
        /*00c4*/ 	.word	0x00001210


	//   ....[3]....
        /*00c8*/ 	.word	0x00003bd0


	//----- nvinfo : EIATTR_CRS_STACK_SIZE
	.align		4
.L_29:
        /*00cc*/ 	.byte	0x04, 0x1e
        /*00ce*/ 	.short	(.L_31 - .L_30)
.L_30:
        /*00d0*/ 	.word	0x00000000


	//----- nvinfo : EIATTR_CBANK_PARAM_SIZE
	.align		4
.L_31:
        /*00d4*/ 	.byte	0x03, 0x19
        /*00d6*/ 	.short	0x0044


	//----- nvinfo : EIATTR_PARAM_CBANK
	.align		4
        /*00d8*/ 	.byte	0x04, 0x0a
        /*00da*/ 	.short	(.L_33 - .L_32)
	.align		4
.L_32:
        /*00dc*/ 	.word	index@(.nv.constant0._Z15par_c_main_loopPPPdS1_S1_S0_PPiS1_S2_iii)
        /*00e0*/ 	.short	0x0380
        /*00e2*/ 	.short	0x0044


	//----- nvinfo : EIATTR_SW_WAR
	.align		4
.L_33:
        /*00e4*/ 	.byte	0x04, 0x36
        /*00e6*/ 	.short	(.L_35 - .L_34)
.L_34:
        /*00e8*/ 	.word	0x00000008
.L_35:


//--------------------- .nv.callgraph             --------------------------
	.section	.nv.callgraph,"",@"SHT_CUDA_CALLGRAPH"
	.align	4
	.sectionentsize	8
	.align		4
        /*0000*/ 	.word	0x00000000
	.align		4
        /*0004*/ 	.word	0xffffffff
	.align		4
        /*0008*/ 	.word	0x00000000
	.align		4
        /*000c*/ 	.word	0xfffffffe
	.align		4
        /*0010*/ 	.word	0x00000000
	.align		4
        /*0014*/ 	.word	0xfffffffd
	.align		4
        /*0018*/ 	.word	0x00000000
	.align		4
        /*001c*/ 	.word	0xfffffffc


//--------------------- .text._Z15par_c_main_loopPPPdS1_S1_S0_PPiS1_S2_iii --------------------------
	.section	.text._Z15par_c_main_loopPPPdS1_S1_S0_PPiS1_S2_iii,"ax",@progbits
	.align	128
        .global         _Z15par_c_main_loopPPPdS1_S1_S0_PPiS1_S2_iii
        .type           _Z15par_c_main_loopPPPdS1_S1_S0_PPiS1_S2_iii,@function
        .size           _Z15par_c_main_loopPPPdS1_S1_S0_PPiS1_S2_iii,(.L_x_56 - _Z15par_c_main_loopPPPdS1_S1_S0_PPiS1_S2_iii)
        .other          _Z15par_c_main_loopPPPdS1_S1_S0_PPiS1_S2_iii,@"STO_CUDA_ENTRY STV_DEFAULT"
_Z15par_c_main_loopPPPdS1_S1_S0_PPiS1_S2_iii:
.text._Z15par_c_main_loopPPPdS1_S1_S0_PPiS1_S2_iii:
[----:B------:R-:W-:Y:S01]  /*0000*/  LDC R1, c[0x0][0x37c] ;  /* 0x0000df00ff017b82 */ /* 0x000fe20000000800 */
[----:B------:R-:W0:Y:S01]  /*0010*/  LDCU UR4, c[0x0][0x3c0] ;  /* 0x00007800ff0477ac */ /* 0x000e220008000800 */
[----:B------:R-:W0:Y:S01]  /*0020*/  LDCU.64 UR6, c[0x0][0x3b0] ;  /* 0x00007600ff0677ac */ /* 0x000e220008000a00 */
[----:B------:R-:W1:Y:S01]  /*0030*/  LDCU.64 UR18, c[0x0][0x358] ;  /* 0x00006b00ff1277ac */ /* 0x000e620008000a00 */
[----:B0-----:R-:W-:-:S06]  /*0040*/  UIMAD.WIDE UR6, UR4, 0x4, UR6 ;  /* 0x00000004040678a5 */ /* 0x001fcc000f8e0206 */
[----:B------:R-:W-:Y:S02]  /*0050*/  IMAD.U32 R2, RZ, RZ, UR6 ;  /* 0x00000006ff027e24 */ /* 0x000fe4000f8e00ff */
[----:B------:R-:W-:-:S05]  /*0060*/  IMAD.U32 R3, RZ, RZ, UR7 ;  /* 0x00000007ff037e24 */ /* 0x000fca000f8e00ff */
[----:B-1----:R0:W2:Y:S01]  /*0070*/  LDG.E R2, desc[UR18][R2.64] ;  /* 0x0000001202027981 */ /* 0x0020a2000c1e1900 */
[----:B------:R-:W0:Y:S01]  /*0080*/  S2UR UR5, SR_CTAID.X ;  /* 0x00000000000579c3 */ /* 0x000e220000002500 */
[----:B------:R-:W0:Y:S07]  /*0090*/  S2R R5, SR_TID.X ;  /* 0x0000000000057919 */ /* 0x000e2e0000002100 */
[----:B------:R-:W0:Y:S01]  /*00a0*/  LDC R0, c[0x0][0x360] ;  /* 0x0000d800ff007b82 */ /* 0x000e220000000800 */
[----:B------:R-:W1:Y:S01]  /*00b0*/  LDCU UR8, c[0x0][0x370] ;  /* 0x00006e00ff0877ac */ /* 0x000e620008000800 */
[----:B0-----:R-:W-:-:S02]  /*00c0*/  IMAD R3, R0, UR5, R5 ;  /* 0x0000000500037c24 */ /* 0x001fc4000f8e0205 */
[----:B-1----:R-:W-:-:S03]  /*00d0*/  IMAD R0, R0, UR8, RZ ;  /* 0x0000000800007c24 */ /* 0x002fc6000f8e02ff */
[----:B--2---:R-:W-:-:S13]  /*00e0*/  ISETP.GE.AND P0, PT, R3, R2, PT ;  /* 0x000000020300720c */ /* 0x004fda0003f06270 */
[----:B------:R-:W-:Y:S05]  /*00f0*/  @P0 EXIT ;  /* 0x000000000000094d */ /* 0x000fea0003800000 */
[----:B------:R-:W0:Y:S02]  /*0100*/  LDC R2, c[0x0][0x3bc] ;  /* 0x0000ef00ff027b82 */ /* 0x000e240000000800 */
[----:B0-----:R-:W-:-:S13]  /*0110*/  ISETP.GE.AND P0, PT, R2, 0x1, PT ;  /* 0x000000010200780c */ /* 0x001fda0003f06270 */
[----:B------:R-:W-:Y:S05]  /*0120*/  @!P0 EXIT ;  /* 0x000000000000894d */ /* 0x000fea0003800000 */
[----:B------:R-:W0:Y:S01]  /*0130*/  LDCU.64 UR8, c[0x0][0x3a0] ;  /* 0x00007400ff0877ac */ /* 0x000e220008000a00 */
[----:B------:R-:W1:Y:S01]  /*0140*/  LDCU.64 UR10, c[0x0][0x388] ;  /* 0x00007100ff0a77ac */ /* 0x000e620008000a00 */
[----:B------:R-:W-:Y:S02]  /*0150*/  UISETP.GT.AND UP0, UPT, UR4, URZ, UPT ;  /* 0x000000ff0400728c */ /* 0x000fe4000bf04270 */
[----:B0-----:R-:W-:Y:S02]  /*0160*/  UIMAD.WIDE UR12, UR4, 0x8, UR8 ;  /* 0x00000008040c78a5 */ /* 0x001fe4000f8e0208 */
[----:B-1----:R-:W-:-:S05]  /*0170*/  UIMAD.WIDE UR20, UR4, 0x8, UR10 ;  /* 0x00000008041478a5 */ /* 0x002fca000f8e020a */
[----:B------:R-:W-:Y:S07]  /*0180*/  BRA.U UP0, `(.L_x_0) ;  /* 0x0000001100247547 */ /* 0x000fee000b800000 */
.L_x_20:
[----:B0-----:R-:W0:Y:S01]  /*0190*/  LDC.64 R10, c[0x0][0x398] ;  /* 0x0000e600ff0a7b82 */ /* 0x001e220000000a00 */
[----:B------:R-:W-:Y:S01]  /*01a0*/  IMAD.MOV.U32 R2, RZ, RZ, RZ ;  /* 0x000000ffff027224 */ /* 0x000fe200078e00ff */
[----:B------:R-:W-:Y:S01]  /*01b0*/  CS2R R12, SRZ ;  /* 0x00000000000c7805 */ /* 0x000fe2000001ff00 */
[----:B0-----:R-:W-:-:S07]  /*01c0*/  IMAD.WIDE R10, R3, 0x8, R10 ;  /* 0x00000008030a7825 */ /* 0x001fce00078e020a */
.L_x_19:
[----:B0-----:R-:W-:Y:S02]  /*01d0*/  IMAD.U32 R6, RZ, RZ, UR12 ;  /* 0x0000000cff067e24 */ /* 0x001fe4000f8e00ff */
[----:B------:R-:W-:-:S05]  /*01e0*/  IMAD.U32 R7, RZ, RZ, UR13 ;  /* 0x0000000dff077e24 */ /* 0x000fca000f8e00ff */
[----:B------:R-:W2:Y:S02]  /*01f0*/  LDG.E.64 R4, desc[UR18][R6.64] ;  /* 0x0000001206047981 */ /* 0x000ea4000c1e1b00 */
[----:B--2---:R-:W-:-:S06]  /*0200*/  IMAD.WIDE R4, R3, 0x4, R4 ;  /* 0x0000000403047825 */ /* 0x004fcc00078e0204 */
[----:B------:R-:W2:Y:S01]  /*0210*/  LDG.E R4, desc[UR18][R4.64] ;  /* 0x0000001204047981 */ /* 0x000ea2000c1e1900 */
[----:B------:R-:W-:Y:S01]  /*0220*/  BSSY.RECONVERGENT B2, `(.L_x_1) ;  /* 0x00000ea000027945 */ /* 0x000fe20003800200 */
[----:B------:R-:W-:Y:S02]  /*0230*/  CS2R R8, SRZ ;  /* 0x0000000000087805 */ /* 0x000fe4000001ff00 */
[----:B--2---:R-:W-:-:S13]  /*0240*/  ISETP.GE.AND P0, PT, R4, 0x1, PT ;  /* 0x000000010400780c */ /* 0x004fda0003f06270 */
[----:B------:R-:W-:Y:S05]  /*0250*/  @!P0 BRA `(.L_x_2) ;  /* 0x0000000c00988947 */ /* 0x000fea0003800000 */
[----:B------:R0:W5:Y:S01]  /*0260*/  LDG.E.64 R6, desc[UR18][R10.64] ;  /* 0x000000120a067981 */ /* 0x000162000c1e1b00 */
[----:B------:R-:W-:Y:S01]  /*0270*/  ISETP.NE.AND P0, PT, R4, 0x1, PT ;  /* 0x000000010400780c */ /* 0x000fe20003f05270 */
[----:B------:R-:W-:Y:S01]  /*0280*/  BSSY.RECONVERGENT B1, `(.L_x_3) ;  /* 0x0000099000017945 */ /* 0x000fe20003800200 */
[----:B------:R-:W-:Y:S02]  /*0290*/  CS2R R8, SRZ ;  /* 0x0000000000087805 */ /* 0x000fe4000001ff00 */
[----:B------:R-:W-:-:S09]  /*02a0*/  CS2R R26, SRZ ;  /* 0x00000000001a7805 */ /* 0x000fd2000001ff00 */
[----:B0-----:R-:W-:Y:S05]  /*02b0*/  @!P0 BRA `(.L_x_4) ;  /* 0x0000000800548947 */ /* 0x001fea0003800000 */
[----:B------:R-:W-:Y:S01]  /*02c0*/  BSSY.RECONVERGENT B0, `(.L_x_5) ;  /* 0x0000093000007945 */ /* 0x000fe20003800200 */
[----:B------:R-:W-:Y:S01]  /*02d0*/  LOP3.LUT R26, R4, 0x7ffffffe, RZ, 0xc0, !PT ;  /* 0x7ffffffe041a7812 */ /* 0x000fe200078ec0ff */
[----:B------:R-:W-:Y:S01]  /*02e0*/  IMAD.MOV.U32 R5, RZ, RZ, RZ ;  /* 0x000000ffff057224 */ /* 0x000fe200078e00ff */
[----:B------:R-:W-:-:S07]  /*02f0*/  CS2R R8, SRZ ;  /* 0x0000000000087805 */ /* 0x000fce000001ff00 */
.L_x_14:
[----:B-----5:R-:W-:-:S05]  /*0300*/  IMAD.WIDE.U32 R14, R5, 0x8, R6 ;  /* 0x00000008050e7825 */ /* 0x020fca00078e0006 */
[----:B------:R-:W2:Y:S01]  /*0310*/  LDG.E.64 R16, desc[UR18][R14.64] ;  /* 0x000000120e107981 */ /* 0x000ea2000c1e1b00 */
[----:B------:R-:W-:Y:S01]  /*0320*/  VIADD R5, R5, 0x2 ;  /* 0x0000000205057836 */ /* 0x000fe20000000000 */
[----:B------:R-:W-:Y:S01]  /*0330*/  BSSY.RECONVERGENT B3, `(.L_x_6) ;  /* 0x0000043000037945 */ /* 0x000fe20003800200 */
[----:B------:R-:W-:-:S03]  /*0340*/  CS2R R20, SRZ ;  /* 0x0000000000147805 */ /* 0x000fc6000001ff00 */
[----:B------:R-:W-:Y:S01]  /*0350*/  ISETP.NE.AND P0, PT, R5, R26, PT ;  /* 0x0000001a0500720c */ /* 0x000fe20003f05270 */
[----:B--2---:R-:W-:-:S08]  /*0360*/  DADD R16, -R16, R12 ;  /* 0x0000000010107229 */ /* 0x004fd0000000010c */
[----:B------:R-:W-:-:S14]  /*0370*/  DSETP.GEU.AND P1, PT, R16, RZ, PT ;  /* 0x000000ff1000722a */ /* 0x000fdc0003f2e000 */
[----:B------:R-:W-:Y:S05]  /*0380*/  @!P1 BRA `(.L_x_7) ;  /* 0x0000000000f49947 */ /* 0x000fea0003800000 */
[----:B------:R-:W-:Y:S01]  /*0390*/  IMAD.MOV.U32 R18, RZ, RZ, 0x652b82fe ;  /* 0x652b82feff127424 */ /* 0x000fe200078e00ff */
[----:B------:R-:W-:Y:S01]  /*03a0*/  MOV R19, 0x3ff71547 ;  /* 0x3ff7154700137802 */ /* 0x000fe20000000f00 */
[----:B------:R-:W-:Y:S01]  /*03b0*/  UMOV UR8, 0xfefa39ef ;  /* 0xfefa39ef00087882 */ /* 0x000fe20000000000 */
[----:B------:R-:W-:Y:S01]  /*03c0*/  UMOV UR9, 0x3fe62e42 ;  /* 0x3fe62e4200097882 */ /* 0x000fe20000000000 */
[----:B------:R-:W-:Y:S01]  /*03d0*/  DADD R24, -RZ, -R16 ;  /* 0x00000000ff187229 */ /* 0x000fe20000000910 */
[----:B------:R-:W-:Y:S02]  /*03e0*/  BSSY.RECONVERGENT B4, `(.L_x_8) ;  /* 0x0000036000047945 */ /* 0x000fe40003800200 */
[----:B------:R-:W-:-:S07]  /*03f0*/  DFMA R18, R16, -R18, 6.75539944105574400000e+15 ;  /* 0x433800001012742b */ /* 0x000fce0000000812 */
[----:B------:R-:W-:Y:S01]  /*0400*/  FSETP.GEU.AND P1, PT, |R25|, 4.1917929649353027344, PT ;  /* 0x4086232b1900780b */ /* 0x000fe20003f2e200 */
[----:B------:R-:W-:-:S08]  /*0410*/  DADD R22, R18, -6.75539944105574400000e+15 ;  /* 0xc338000012167429 */ /* 0x000fd00000000000 */
[----:B------:R-:W-:Y:S01]  /*0420*/  DFMA R20, R22, -UR8, -R16 ;  /* 0x8000000816147c2b */ /* 0x000fe20008000810 */
[----:B------:R-:W-:Y:S01]  /*0430*/  UMOV UR8, 0x3b39803f ;  /* 0x3b39803f00087882 */ /* 0x000fe20000000000 */
[----:B------:R-:W-:-:S06]  /*0440*/  UMOV UR9, 0x3c7abc9e ;  /* 0x3c7abc9e00097882 */ /* 0x000fcc0000000000 */
[----:B------:R-:W-:Y:S01]  /*0450*/  DFMA R20, R22, -UR8, R20 ;  /* 0x8000000816147c2b */ /* 0x000fe20008000014 */
[----:B------:R-:W-:Y:S01]  /*0460*/  UMOV UR8, 0x69ce2bdf ;  /* 0x69ce2bdf00087882 */ /* 0x000fe20000000000 */
[----:B------:R-:W-:Y:S01]  /*0470*/  IMAD.MOV.U32 R22, RZ, RZ, -0x35dec16 ;  /* 0xfca213eaff167424 */ /* 0x000fe200078e00ff */
[----:B------:R-:W-:Y:S01]  /*0480*/  UMOV UR9, 0x3e5ade15 ;  /* 0x3e5ade1500097882 */ /* 0x000fe20000000000 */
[----:B------:R-:W-:-:S06]  /*0490*/  IMAD.MOV.U32 R23, RZ, RZ, 0x3e928af3 ;  /* 0x3e928af3ff177424 */ /* 0x000fcc00078e00ff */
[----:B------:R-:W-:Y:S01]  /*04a0*/  DFMA R22, R20, UR8, R22 ;  /* 0x0000000814167c2b */ /* 0x000fe20008000016 */
[----:B------:R-:W-:Y:S01]  /*04b0*/  UMOV UR8, 0x62401315 ;  /* 0x6240131500087882 */ /* 0x000fe20000000000 */
[----:B------:R-:W-:-:S06]  /*04c0*/  UMOV UR9, 0x3ec71dee ;  /* 0x3ec71dee00097882 */ /* 0x000fcc0000000000 */
[----:B------:R-:W-:Y:S01]  /*04d0*/  DFMA R22, R20, R22, UR8 ;  /* 0x0000000814167e2b */ /* 0x000fe20008000016 */
        /* <DEDUP_REMOVED lines=20> */
[----:B------:R-:W-:-:S08]  /*0620*/  DFMA R22, R20, R22, UR8 ;  /* 0x0000000814167e2b */ /* 0x000fd00008000016 */
[----:B------:R-:W-:-:S08]  /*0630*/  DFMA R22, R20, R22, 1 ;  /* 0x3ff000001416742b */ /* 0x000fd00000000016 */
[----:B------:R-:W-:-:S10]  /*0640*/  DFMA R22, R20, R22, 1 ;  /* 0x3ff000001416742b */ /* 0x000fd40000000016 */
[----:B------:R-:W-:Y:S02]  /*0650*/  IMAD R21, R18, 0x100000, R23 ;  /* 0x0010000012157824 */ /* 0x000fe400078e0217 */
[----:B------:R-:W-:Y:S01]  /*0660*/  IMAD.MOV.U32 R20, RZ, RZ, R22 ;  /* 0x000000ffff147224 */ /* 0x000fe200078e0016 */
[----:B------:R-:W-:Y:S06]  /*0670*/  @!P1 BRA `(.L_x_9) ;  /* 0x0000000000309947 */ /* 0x000fec0003800000 */
[----:B------:R-:W-:Y:S01]  /*0680*/  FSETP.GEU.AND P2, PT, |R25|, 4.2275390625, PT ;  /* 0x408748001900780b */ /* 0x000fe20003f4e200 */
[C---:B------:R-:W-:Y:S02]  /*0690*/  DADD R20, -R16.reuse, +INF ;  /* 0x7ff0000010147429 */ /* 0x040fe40000000100 */
[----:B------:R-:W-:-:S08]  /*06a0*/  DSETP.GT.AND P1, PT, R16, RZ, PT ;  /* 0x000000ff1000722a */ /* 0x000fd00003f24000 */
[----:B------:R-:W-:Y:S02]  /*06b0*/  FSEL R20, R20, RZ, !P1 ;  /* 0x000000ff14147208 */ /* 0x000fe40004800000 */
[----:B------:R-:W-:Y:S02]  /*06c0*/  @!P2 LEA.HI R19, R18, R18, RZ, 0x1 ;  /* 0x000000121213a211 */ /* 0x000fe400078f08ff */
[----:B------:R-:W-:Y:S02]  /*06d0*/  FSEL R21, R21, RZ, !P1 ;  /* 0x000000ff15157208 */ /* 0x000fe40004800000 */
[----:B------:R-:W-:-:S05]  /*06e0*/  @!P2 SHF.R.S32.HI R19, RZ, 0x1, R19 ;  /* 0x00000001ff13a819 */ /* 0x000fca0000011413 */
[----:B------:R-:W-:Y:S02]  /*06f0*/  @!P2 IMAD.IADD R16, R18, 0x1, -R19 ;  /* 0x000000011210a824 */ /* 0x000fe400078e0a13 */
[----:B------:R-:W-:-:S03]  /*0700*/  @!P2 IMAD R23, R19, 0x100000, R23 ;  /* 0x001000001317a824 */ /* 0x000fc600078e0217 */
[----:B------:R-:W-:Y:S01]  /*0710*/  @!P2 LEA R17, R16, 0x3ff00000, 0x14 ;  /* 0x3ff000001011a811 */ /* 0x000fe200078ea0ff */
[----:B------:R-:W-:-:S06]  /*0720*/  @!P2 IMAD.MOV.U32 R16, RZ, RZ, RZ ;  /* 0x000000ffff10a224 */ /* 0x000fcc00078e00ff */
[----:B------:R-:W-:-:S11]  /*0730*/  @!P2 DMUL R20, R22, R16 ;  /* 0x000000101614a228 */ /* 0x000fd60000000000 */
.L_x_9:
[----:B------:R-:W-:Y:S05]  /*0740*/  BSYNC.RECONVERGENT B4 ;  /* 0x0000000000047941 */ /* 0x000fea0003800200 */
.L_x_8:
[----:B------:R-:W-:-:S11]  /*0750*/  DADD R20, -R20, 1 ;  /* 0x3ff0000014147429 */ /* 0x000fd60000000100 */
.L_x_7:
[----:B------:R-:W-:Y:S05]  /*0760*/  BSYNC.RECONVERGENT B3 ;  /* 0x0000000000037941 */ /* 0x000fea0003800200 */
.L_x_6:
[----:B------:R-:W2:Y:S01]  /*0770*/  LDG.E.64 R16, desc[UR18][R14.64+0x8] ;  /* 0x000008120e107981 */ /* 0x000ea2000c1e1b00 */
[----:B------:R-:W-:Y:S01]  /*0780*/  BSSY.RECONVERGENT B3, `(.L_x_10) ;  /* 0x0000044000037945 */ /* 0x000fe20003800200 */
[----:B------:R-:W-:Y:S01]  /*0790*/  DADD R8, R20, R8 ;  /* 0x0000000014087229 */ /* 0x000fe20000000008 */
[----:B------:R-:W-:Y:S01]  /*07a0*/  CS2R R20, SRZ ;  /* 0x0000000000147805 */ /* 0x000fe2000001ff00 */
        /* <DEDUP_REMOVED lines=9> */
[----:B------:R-:W-:-:S08]  /*0840*/  DFMA R14, R16, -R14, 6.75539944105574400000e+15 ;  /* 0x43380000100e742b */ /* 0x000fd0000000080e */
        /* <DEDUP_REMOVED lines=35> */
[----:B------:R-:W-:Y:S01]  /*0a80*/  DFMA R18, R22, R18, 1 ;  /* 0x3ff000001612742b */ /* 0x000fe20000000012 */
[----:B------:R-:W-:-:S05]  /*0a90*/  IMAD.MOV.U32 R22, RZ, RZ, R21 ;  /* 0x000000ffff167224 */ /* 0x000fca00078e0015 */
[----:B------:R-:W-:-:S04]  /*0aa0*/  FSETP.GEU.AND P1, PT, |R22|, 4.1917929649353027344, PT ;  /* 0x4086232b1600780b */ /* 0x000fc80003f2e200 */
[----:B------:R-:W-:Y:S02]  /*0ab0*/  IMAD R21, R14, 0x100000, R19 ;  /* 0x001000000e157824 */ /* 0x000fe400078e0213 */
[----:B------:R-:W-:-:S07]  /*0ac0*/  IMAD.MOV.U32 R20, RZ, RZ, R18 ;  /* 0x000000ffff147224 */ /* 0x000fce00078e0012 */
[----:B------:R-:W-:Y:S05]  /*0ad0*/  @!P1 BRA `(.L_x_13) ;  /* 0x0000000000309947 */ /* 0x000fea0003800000 */
        /* <DEDUP_REMOVED lines=9> */
[----:B------:R-:W-:Y:S02]  /*0b70*/  @!P2 LEA R15, R14, 0x3ff00000, 0x14 ;  /* 0x3ff000000e0fa811 */ /* 0x000fe400078ea0ff */
[----:B------:R-:W-:-:S06]  /*0b80*/  @!P2 MOV R14, RZ ;  /* 0x000000ff000ea202 */ /* 0x000fcc0000000f00 */
[----:B------:R-:W-:-:S11]  /*0b90*/  @!P2 DMUL R20, R18, R14 ;  /* 0x0000000e1214a228 */ /* 0x000fd60000000000 */
.L_x_13:
[----:B------:R-:W-:Y:S05]  /*0ba0*/  BSYNC.RECONVERGENT B4 ;  /* 0x0000000000047941 */ /* 0x000fea0003800200 */
.L_x_12:
[----:B------:R-:W-:-:S11]  /*0bb0*/  DADD R20, -R20, 1 ;  /* 0x3ff0000014147429 */ /* 0x000fd60000000100 */
.L_x_11:
[----:B------:R-:W-:Y:S05]  /*0bc0*/  BSYNC.RECONVERGENT B3 ;  /* 0x0000000000037941 */ /* 0x000fea0003800200 */
.L_x_10:
[----:B------:R-:W-:Y:S01]  /*0bd0*/  DADD R8, R8, R20 ;  /* 0x0000000008087229 */ /* 0x000fe20000000014 */
[----:B------:R-:W-:Y:S10]  /*0be0*/  @P0 BRA `(.L_x_14) ;  /* 0xfffffff400c40947 */ /* 0x000ff4000383ffff */
[----:B------:R-:W-:Y:S05]  /*0bf0*/  BSYNC.RECONVERGENT B0 ;  /* 0x0000000000007941 */ /* 0x000fea0003800200 */
.L_x_5:
[----:B------:R-:W-:-:S07]  /*0c00*/  IMAD.MOV.U32 R27, RZ, RZ, RZ ;  /* 0x000000ffff1b7224 */ /* 0x000fce00078e00ff */
.L_x_4:
[----:B------:R-:W-:Y:S05]  /*0c10*/  BSYNC.RECONVERGENT B1 ;  /* 0x0000000000017941 */ /* 0x000fea0003800200 */
.L_x_3:
[----:B------:R-:W-:-:S04]  /*0c20*/  LOP3.LUT R4, R4, 0x1, RZ, 0xc0, !PT ;  /* 0x0000000104047812 */ /* 0x000fc800078ec0ff */
[----:B------:R-:W-:-:S13]  /*0c30*/  ISETP.NE.U32.AND P0, PT, R4, 0x1, PT ;  /* 0x000000010400780c */ /* 0x000fda0003f05070 */
[----:B------:R-:W-:Y:S05]  /*0c40*/  @P0 BRA `(.L_x_2) ;  /* 0x00000004001c0947 */ /* 0x000fea0003800000 */
[----:B-----5:R-:W-:-:S04]  /*0c50*/  LEA R6, P0, R26, R6, 0x3 ;  /* 0x000000061a067211 */ /* 0x020fc800078018ff */
[----:B------:R-:W-:-:S05]  /*0c60*/  LEA.HI.X R7, R26, R7, R27, 0x3, P0 ;  /* 0x000000071a077211 */ /* 0x000fca00000f1c1b */
[----:B------:R-:W2:Y:S01]  /*0c70*/  LDG.E.64 R4, desc[UR18][R6.64] ;  /* 0x0000001206047981 */ /* 0x000ea2000c1e1b00 */
[----:B------:R-:W-:Y:S01]  /*0c80*/  BSSY.RECONVERGENT B0, `(.L_x_15) ;  /* 0x0000042000007945 */ /* 0x000fe20003800200 */
[----:B------:R-:W-:Y:S01]  /*0c90*/  CS2R R16, SRZ ;  /* 0x0000000000107805 */ /* 0x000fe2000001ff00 */
[----:B--2---:R-:W-:-:S08]  /*0ca0*/  DADD R4, -R4, R12 ;  /* 0x0000000004047229 */ /* 0x004fd0000000010c */
[----:B------:R-:W-:-:S14]  /*0cb0*/  DSETP.GEU.AND P0, PT, R4, RZ, PT ;  /* 0x000000ff0400722a */ /* 0x000fdc0003f0e000 */
[----:B------:R-:W-:Y:S05]  /*0cc0*/  @!P0 BRA `(.L_x_16) ;  /* 0x0000000000f48947 */ /* 0x000fea0003800000 */
[----:B------:R-:W-:Y:S01]  /*0cd0*/  IMAD.MOV.U32 R6, RZ, RZ, 0x652b82fe ;  /* 0x652b82feff067424 */ /* 0x000fe200078e00ff */
[----:B------:R-:W-:Y:S01]  /*0ce0*/  UMOV UR8, 0xfefa39ef ;  /* 0xfefa39ef00087882 */ /* 0x000fe20000000000 */
[----:B------:R-:W-:Y:S01]  /*0cf0*/  IMAD.MOV.U32 R7, RZ, RZ, 0x3ff71547 ;  /* 0x3ff71547ff077424 */ /* 0x000fe200078e00ff */
[----:B------:R-:W-:Y:S01]  /*0d00*/  UMOV UR9, 0x3fe62e42 ;  /* 0x3fe62e4200097882 */ /* 0x000fe20000000000 */
[----:B------:R-:W-:Y:S01]  /*0d10*/  DADD R18, -RZ, -R4 ;  /* 0x00000000ff127229 */ /* 0x000fe20000000904 */
[----:B------:R-:W-:Y:S03]  /*0d20*/  BSSY.RECONVERGENT B1, `(.L_x_17) ;  /* 0x0000036000017945 */ /* 0x000fe60003800200 */
[----:B------:R-:W-:-:S06]  /*0d30*/  DFMA R6, R4, -R6, 6.75539944105574400000e+15 ;  /* 0x433800000406742b */ /* 0x000fcc0000000806 */
[----:B------:R-:W-:Y:S02]  /*0d40*/  FSETP.GEU.AND P0, PT, |R19|, 4.1917929649353027344, PT ;  /* 0x4086232b1300780b */ /* 0x000fe40003f0e200 */
        /* <DEDUP_REMOVED lines=45> */
[----:B------:R-:W-:-:S04]  /*1020*/  @!P1 SHF.R.S32.HI R7, RZ, 0x1, R7 ;  /* 0x00000001ff079819 */ /* 0x000fc80000011407 */
[----:B------:R-:W-:Y:S01]  /*1030*/  @!P1 IADD3 R4, PT, PT, R6, -R7, RZ ;  /* 0x8000000706049210 */ /* 0x000fe20007ffe0ff */
[----:B------:R-:W-:-:S03]  /*1040*/  @!P1 IMAD R15, R7, 0x100000, R15 ;  /* 0x00100000070f9824 */ /* 0x000fc600078e020f */
[----:B------:R-:W-:Y:S01]  /*1050*/  @!P1 LEA R5, R4, 0x3ff00000, 0x14 ;  /* 0x3ff0000004059811 */ /* 0x000fe200078ea0ff */
[----:B------:R-:W-:-:S06]  /*1060*/  @!P1 IMAD.MOV.U32 R4, RZ, RZ, RZ ;  /* 0x000000ffff049224 */ /* 0x000fcc00078e00ff */
[----:B------:R-:W-:-:S11]  /*1070*/  @!P1 DMUL R16, R14, R4 ;  /* 0x000000040e109228 */ /* 0x000fd60000000000 */
.L_x_18:
[----:B------:R-:W-:Y:S05]  /*1080*/  BSYNC.RECONVERGENT B1 ;  /* 0x0000000000017941 */ /* 0x000fea0003800200 */
.L_x_17:
[----:B------:R-:W-:-:S11]  /*1090*/  DADD R16, -R16, 1 ;  /* 0x3ff0000010107429 */ /* 0x000fd60000000100 */
.L_x_16:
[----:B------:R-:W-:Y:S05]  /*10a0*/  BSYNC.RECONVERGENT B0 ;  /* 0x0000000000007941 */ /* 0x000fea0003800200 */
.L_x_15:
[----:B------:R-:W-:-:S11]  /*10b0*/  DADD R8, R8, R16 ;  /* 0x0000000008087229 */ /* 0x000fd60000000010 */
.L_x_2:
[----:B------:R-:W-:Y:S05]  /*10c0*/  BSYNC.RECONVERGENT B2 ;  /* 0x0000000000027941 */ /* 0x000fea0003800200 */
.L_x_1:
[----:B------:R-:W-:Y:S01]  /*10d0*/  IMAD.U32 R14, RZ, RZ, UR20 ;  /* 0x00000014ff0e7e24 */ /* 0x000fe2000f8e00ff */
[----:B------:R-:W0:Y:S01]  /*10e0*/  LDCU UR5, c[0x0][0x3bc] ;  /* 0x00007780ff0577ac */ /* 0x000e220008000800 */
[----:B------:R-:W-:-:S05]  /*10f0*/  IMAD.U32 R15, RZ, RZ, UR21 ;  /* 0x00000015ff0f7e24 */ /* 0x000fca000f8e00ff */
[----:B------:R-:W2:Y:S02]  /*1100*/  LDG.E.64 R4, desc[UR18][R14.64] ;  /* 0x000000120e047981 */ /* 0x000ea4000c1e1b00 */
[----:B--2---:R-:W-:-:S06]  /*1110*/  IMAD.WIDE.U32 R4, R2, 0x8, R4 ;  /* 0x0000000802047825 */ /* 0x004fcc00078e0004 */
[----:B------:R-:W2:Y:S01]  /*1120*/  LDG.E.64 R4, desc[UR18][R4.64] ;  /* 0x0000001204047981 */ /* 0x000ea2000c1e1b00 */
[----:B------:R-:W-:Y:S01]  /*1130*/  VIADD R2, R2, 0x1 ;  /* 0x0000000102027836 */ /* 0x000fe20000000000 */
[----:B------:R-:W-:Y:S01]  /*1140*/  UMOV UR8, 0xd2f1a9fc ;  /* 0xd2f1a9fc00087882 */ /* 0x000fe20000000000 */
[----:B------:R-:W-:Y:S02]  /*1150*/  UMOV UR9, 0x3f50624d ;  /* 0x3f50624d00097882 */ /* 0x000fe40000000000 */
[----:B------:R-:W-:Y:S01]  /*1160*/  DADD R12, R12, UR8 ;  /* 0x000000080c0c7e29 */ /* 0x000fe20008000000 */
[----:B0-----:R-:W-:Y:S01]  /*1170*/  ISETP.NE.AND P0, PT, R2, UR5, PT ;  /* 0x0000000502007c0c */ /* 0x001fe2000bf05270 */
[----:B--2--5:R-:W-:-:S05]  /*1180*/  IMAD.WIDE R6, R3, 0x8, R4 ;  /* 0x0000000803067825 */ /* 0x024fca00078e0204 */
[----:B------:R0:W-:Y:S07]  /*1190*/  STG.E.64 desc[UR18][R6.64], R8 ;  /* 0x0000000806007986 */ /* 0x0001ee000c101b12 */
[----:B------:R-:W-:Y:S05]  /*11a0*/  @P0 BRA `(.L_x_19) ;  /* 0xfffffff000080947 */ /* 0x000fea000383ffff */
[----:B------:R-:W-:Y:S02]  /*11b0*/  IMAD.U32 R4, RZ, RZ, UR6 ;  /* 0x00000006ff047e24 */ /* 0x000fe4000f8e00ff */
[----:B------:R-:W-:-:S05]  /*11c0*/  IMAD.U32 R5, RZ, RZ, UR7 ;  /* 0x00000007ff057e24 */ /* 0x000fca000f8e00ff */
[----:B------:R-:W2:Y:S01]  /*11d0*/  LDG.E R4, desc[UR18][R4.64] ;  /* 0x0000001204047981 */ /* 0x000ea2000c1e1900 */
[----:B------:R-:W-:-:S04]  /*11e0*/  IADD3 R3, PT, PT, R0, R3, RZ ;  /* 0x0000000300037210 */ /* 0x000fc80007ffe0ff */
[----:B--2---:R-:W-:-:S13]  /*11f0*/  ISETP.GE.AND P0, PT, R3, R4, PT ;  /* 0x000000040300720c */ /* 0x004fda0003f06270 */
[----:B------:R-:W-:Y:S05]  /*1200*/  @!P0 BRA `(.L_x_20) ;  /* 0xffffffec00e08947 */ /* 0x000fea000383ffff */
[----:B------:R-:W-:Y:S05]  /*1210*/  EXIT ;  /* 0x000000000000794d */ /* 0x000fea0003800000 */
.L_x_0:
[----:B------:R-:W0:Y:S01]  /*1220*/  LDCU.64 UR12, c[0x0][0x380] ;  /* 0x00007000ff0c77ac */ /* 0x000e220008000a00 */
[----:B------:R-:W1:Y:S01]  /*1230*/  LDCU.64 UR6, c[0x0][0x390] ;  /* 0x00007200ff0677ac */ /* 0x000e620008000a00 */
[----:B------:R-:W2:Y:S01]  /*1240*/  LDCU.64 UR14, c[0x0][0x3a8] ;  /* 0x00007500ff0e77ac */ /* 0x000ea20008000a00 */
[----:B------:R-:W-:Y:S02]  /*1250*/  UIADD3 UR16, UPT, UPT, UR4, -0x1, URZ ;  /* 0xffffffff04107890 */ /* 0x000fe4000fffe0ff */
[----:B------:R-:W-:Y:S02]  /*1260*/  UIMAD.WIDE.U32 UR4, UR4, 0x8, UR8 ;  /* 0x00000008040478a5 */ /* 0x000fe4000f8e0008 */
[----:B------:R-:W-:Y:S02]  /*1270*/  UIMAD.WIDE.U32 UR10, UR16, 0x8, UR10 ;  /* 0x00000008100a78a5 */ /* 0x000fe4000f8e000a */
[----:B0-----:R-:W-:Y:S02]  /*1280*/  UIMAD.WIDE.U32 UR8, UR16, 0x8, UR12 ;  /* 0x00000008100878a5 */ /* 0x001fe4000f8e000c */
[----:B-1----:R-:W-:-:S02]  /*1290*/  UIMAD.WIDE.U32 UR6, UR16, 0x8, UR6 ;  /* 0x00000008100678a5 */ /* 0x002fc4000f8e0006 */
[----:B--2---:R-:W-:-:S12]  /*12a0*/  UIMAD.WIDE.U32 UR12, UR16, 0x8, UR14 ;  /* 0x00000008100c78a5 */ /* 0x004fd8000f8e000e */
.L_x_54:
[----:B------:R-:W-:Y:S01]  /*12b0*/  IMAD.MOV.U32 R0, RZ, RZ, RZ ;  /* 0x000000ffff007224 */ /* 0x000fe200078e00ff */
[----:B------:R-:W-:-:S07]  /*12c0*/  CS2R R4, SRZ ;  /* 0x0000000000047805 */ /* 0x000fce000001ff00 */
.L_x_53:
[----:B------:R-:W0:Y:S08]  /*12d0*/  LDC R9, c[0x0][0x3c0] ;  /* 0x0000f000ff097b82 */ /* 0x000e300000000800 */
[----:B------:R-:W0:Y:S02]  /*12e0*/  LDC.64 R6, c[0x0][0x3a0] ;  /* 0x0000e800ff067b82 */ /* 0x000e240000000a00 */
[----:B0-----:R-:W-:-:S05]  /*12f0*/  IMAD.WIDE R8, R9, 0x8, R6 ;  /* 0x0000000809087825 */ /* 0x001fca00078e0206 */
[----:B------:R-:W2:Y:S02]  /*1300*/  LDG.E.64 R6, desc[UR18][R8.64] ;  /* 0x0000001208067981 */ /* 0x000ea4000c1e1b00 */
[----:B--2---:R-:W-:-:S05]  /*1310*/  IMAD.WIDE R6, R3, 0x4, R6 ;  /* 0x0000000403067825 */ /* 0x004fca00078e0206 */
[----:B------:R-:W2:Y:S01]  /*1320*/  LDG.E R10, desc[UR18][R6.64] ;  /* 0x00000012060a7981 */ /* 0x000ea2000c1e1900 */
[----:B------:R-:W-:Y:S01]  /*1330*/  BSSY.RECONVERGENT B2, `(.L_x_21) ;  /* 0x00000f0000027945 */ /* 0x000fe20003800200 */
[----:B------:R-:W-:Y:S02]  /*1340*/  CS2R R12, SRZ ;  /* 0x00000000000c7805 */ /* 0x000fe4000001ff00 */
[----:B--2---:R-:W-:-:S13]  /*1350*/  ISETP.GE.AND P0, PT, R10, 0x1, PT ;  /* 0x000000010a00780c */ /* 0x004fda0003f06270 */
[----:B------:R-:W-:Y:S05]  /*1360*/  @!P0 BRA `(.L_x_22) ;  /* 0x0000000c00b08947 */ /* 0x000fea0003800000 */
[----:B------:R-:W0:Y:S02]  /*1370*/  LDC.64 R6, c[0x0][0x398] ;  /* 0x0000e600ff067b82 */ /* 0x000e240000000a00 */
[----:B0-----:R-:W-:-:S06]  /*1380*/  IMAD.WIDE R6, R3, 0x8, R6 ;  /* 0x0000000803067825 */ /* 0x001fcc00078e0206 */
[----:B------:R-:W5:Y:S01]  /*1390*/  LDG.E.64 R6, desc[UR18][R6.64] ;  /* 0x0000001206067981 */ /* 0x000f62000c1e1b00 */
[----:B------:R-:W-:Y:S01]  /*13a0*/  ISETP.NE.AND P0, PT, R10, 0x1, PT ;  /* 0x000000010a00780c */ /* 0x000fe20003f05270 */
[----:B------:R-:W-:Y:S01]  /*13b0*/  BSSY.RECONVERGENT B1, `(.L_x_23) ;  /* 0x000009c000017945 */ /* 0x000fe20003800200 */
[----:B------:R-:W-:Y:S02]  /*13c0*/  CS2R R12, SRZ ;  /* 0x00000000000c7805 */ /* 0x000fe4000001ff00 */
[----:B------:R-:W-:-:S09]  /*13d0*/  CS2R R8, SRZ ;  /* 0x0000000000087805 */ /* 0x000fd2000001ff00 */
[----:B------:R-:W-:Y:S05]  /*13e0*/  @!P0 BRA `(.L_x_24) ;  /* 0x0000000800608947 */ /* 0x000fea0003800000 */
[----:B-----5:R-:W-:Y:S01]  /*13f0*/  IADD3 R8, P0, PT, R6, 0x8, RZ ;  /* 0x0000000806087810 */ /* 0x020fe20007f1e0ff */
[----:B------:R-:W-:Y:S01]  /*1400*/  BSSY.RECONVERGENT B0, `(.L_x_25) ;  /* 0x0000094000007945 */ /* 0x000fe20003800200 */
[----:B------:R-:W-:Y:S02]  /*1410*/  LOP3.LUT R2, R10, 0x7ffffffe, RZ, 0xc0, !PT ;  /* 0x7ffffffe0a027812 */ /* 0x000fe400078ec0ff */
[----:B------:R-:W-:Y:S01]  /*1420*/  CS2R R12, SRZ ;  /* 0x00000000000c7805 */ /* 0x000fe2000001ff00 */
[----:B------:R-:W-:Y:S02]  /*1430*/  IMAD.X R9, RZ, RZ, R7, P0 ;  /* 0x000000ffff097224 */ /* 0x000fe400000e0607 */
[----:B------:R-:W-:-:S07]  /*1440*/  IMAD.MOV R2, RZ, RZ, -R2 ;  /* 0x000000ffff027224 */ /* 0x000fce00078e0a02 */
.L_x_34:
[----:B------:R-:W2:Y:S01]  /*1450*/  LDG.E.64 R14, desc[UR18][R8.64+-0x8] ;  /* 0xfffff812080e7981 */ /* 0x000ea2000c1e1b00 */
[----:B------:R-:W-:Y:S01]  /*1460*/  VIADD R2, R2, 0x2 ;  /* 0x0000000202027836 */ /* 0x000fe20000000000 */
[----:B------:R-:W-:Y:S01]  /*1470*/  BSSY.RECONVERGENT B3, `(.L_x_26) ;  /* 0x0000043000037945 */ /* 0x000fe20003800200 */
[----:B------:R-:W-:-:S03]  /*1480*/  CS2R R18, SRZ ;  /* 0x0000000000127805 */ /* 0x000fc6000001ff00 */
[----:B------:R-:W-:Y:S01]  /*1490*/  ISETP.NE.AND P0, PT, R2, RZ, PT ;  /* 0x000000ff0200720c */ /* 0x000fe20003f05270 */
        /* <DEDUP_REMOVED lines=18> */
[----:B------:R-:W-:Y:S01]  /*15c0*/  MOV R21, 0x3e928af3 ;  /* 0x3e928af300157802 */ /* 0x000fe20000000f00 */
[----:B------:R-:W-:-:S05]  /*15d0*/  UMOV UR15, 0x3e5ade15 ;  /* 0x3e5ade15000f7882 */ /* 0x000fca0000000000 */
        /* <DEDUP_REMOVED lines=42> */
.L_x_29:
[----:B------:R-:W-:Y:S05]  /*1880*/  BSYNC.RECONVERGENT B4 ;  /* 0x0000000000047941 */ /* 0x000fea0003800200 */
.L_x_28:
[----:B------:R-:W-:-:S11]  /*1890*/  DADD R18, -R18, 1 ;  /* 0x3ff0000012127429 */ /* 0x000fd60000000100 */
.L_x_27:
[----:B------:R-:W-:Y:S05]  /*18a0*/  BSYNC.RECONVERGENT B3 ;  /* 0x0000000000037941 */ /* 0x000fea0003800200 */
.L_x_26:
        /* <DEDUP_REMOVED lines=21> */
[----:B------:R-:W-:Y:S01]  /*1a00*/  MOV R20, 0xfca213ea ;  /* 0xfca213ea00147802 */ /* 0x000fe20000000f00 */
[----:B------:R-:W-:Y:S01]  /*1a10*/  IMAD.MOV.U32 R21, RZ, RZ, 0x3e928af3 ;  /* 0x3e928af3ff157424 */ /* 0x000fe200078e00ff */
        /* <DEDUP_REMOVED lines=43> */
.L_x_33:
[----:B------:R-:W-:Y:S05]  /*1cd0*/  BSYNC.RECONVERGENT B4 ;  /* 0x0000000000047941 */ /* 0x000fea0003800200 */
.L_x_32:
[----:B------:R-:W-:-:S11]  /*1ce0*/  DADD R18, -R18, 1 ;  /* 0x3ff0000012127429 */ /* 0x000fd60000000100 */
.L_x_31:
[----:B------:R-:W-:Y:S05]  /*1cf0*/  BSYNC.RECONVERGENT B3 ;  /* 0x0000000000037941 */ /* 0x000fea0003800200 */
.L_x_30:
[----:B------:R-:W-:Y:S01]  /*1d00*/  IADD3 R8, P1, PT, R8, 0x10, RZ ;  /* 0x0000001008087810 */ /* 0x000fe20007f3e0ff */
[----:B------:R-:W-:-:S04]  /*1d10*/  DADD R12, R12, R18 ;  /* 0x000000000c0c7229 */ /* 0x000fc80000000012 */
[----:B------:R-:W-:Y:S01]  /*1d20*/  IMAD.X R9, RZ, RZ, R9, P1 ;  /* 0x000000ffff097224 */ /* 0x000fe200008e0609 */
[----:B------:R-:W-:Y:S07]  /*1d30*/  @P0 BRA `(.L_x_34) ;  /* 0xfffffff400c40947 */ /* 0x000fee000383ffff */
[----:B------:R-:W-:Y:S05]  /*1d40*/  BSYNC.RECONVERGENT B0 ;  /* 0x0000000000007941 */ /* 0x000fea0003800200 */
.L_x_25:
[----:B------:R-:W-:Y:S02]  /*1d50*/  LOP3.LUT R8, R10, 0x7ffffffe, RZ, 0xc0, !PT ;  /* 0x7ffffffe0a087812 */ /* 0x000fe400078ec0ff */
[----:B------:R-:W-:-:S07]  /*1d60*/  MOV R9, RZ ;  /* 0x000000ff00097202 */ /* 0x000fce0000000f00 */
.L_x_24:
[----:B------:R-:W-:Y:S05]  /*1d70*/  BSYNC.RECONVERGENT B1 ;  /* 0x0000000000017941 */ /* 0x000fea0003800200 */
.L_x_23:
        /* <DEDUP_REMOVED lines=62> */
[----:B------:R-:W-:Y:S01]  /*2160*/  @!P1 LEA.HI R2, R8, R8, RZ, 0x1 ;  /* 0x0000000808029211 */ /* 0x000fe200078f08ff */
[----:B------:R-:W-:Y:S01]  /*2170*/  @!P1 IMAD.MOV.U32 R6, RZ, RZ, R14 ;  /* 0x000000ffff069224 */ /* 0x000fe200078e000e */
[----:B------:R-:W-:Y:S02]  /*2180*/  FSEL R11, R11, RZ, !P0 ;  /* 0x000000ff0b0b7208 */ /* 0x000fe40004000000 */
[----:B------:R-:W-:-:S05]  /*2190*/  @!P1 SHF.R.S32.HI R7, RZ, 0x1, R2 ;  /* 0x00000001ff079819 */ /* 0x000fca0000011402 */
[----:B------:R-:W-:Y:S01]  /*21a0*/  @!P1 IMAD.IADD R8, R8, 0x1, -R7 ;  /* 0x0000000108089824 */ /* 0x000fe200078e0a07 */
[----:B------:R-:W-:-:S04]  /*21b0*/  @!P1 LEA R7, R7, R15, 0x14 ;  /* 0x0000000f07079211 */ /* 0x000fc800078ea0ff */
[----:B------:R-:W-:Y:S01]  /*21c0*/  @!P1 LEA R9, R8, 0x3ff00000, 0x14 ;  /* 0x3ff0000008099811 */ /* 0x000fe200078ea0ff */
[----:B------:R-:W-:-:S06]  /*21d0*/  @!P1 IMAD.MOV.U32 R8, RZ, RZ, RZ ;  /* 0x000000ffff089224 */ /* 0x000fcc00078e00ff */
[----:B------:R-:W-:-:S11]  /*21e0*/  @!P1 DMUL R10, R6, R8 ;  /* 0x00000008060a9228 */ /* 0x000fd60000000000 */
.L_x_38:
[----:B------:R-:W-:Y:S05]  /*21f0*/  BSYNC.RECONVERGENT B1 ;  /* 0x0000000000017941 */ /* 0x000fea0003800200 */
.L_x_37:
[----:B------:R-:W-:-:S11]  /*2200*/  DADD R8, -R10, 1 ;  /* 0x3ff000000a087429 */ /* 0x000fd60000000100 */
.L_x_36:
[----:B------:R-:W-:Y:S05]  /*2210*/  BSYNC.RECONVERGENT B0 ;  /* 0x0000000000007941 */ /* 0x000fea0003800200 */
.L_x_35:
[----:B------:R-:W-:-:S11]  /*2220*/  DADD R12, R12, R8 ;  /* 0x000000000c0c7229 */ /* 0x000fd60000000008 */
.L_x_22:
[----:B------:R-:W-:Y:S05]  /*2230*/  BSYNC.RECONVERGENT B2 ;  /* 0x0000000000027941 */ /* 0x000fea0003800200 */
.L_x_21:
[----:B------:R-:W-:Y:S02]  /*2240*/  IMAD.U32 R16, RZ, RZ, UR20 ;  /* 0x00000014ff107e24 */ /* 0x000fe4000f8e00ff */
[----:B------:R-:W-:-:S05]  /*2250*/  IMAD.U32 R17, RZ, RZ, UR21 ;  /* 0x00000015ff117e24 */ /* 0x000fca000f8e00ff */
[----:B-----5:R-:W2:Y:S02]  /*2260*/  LDG.E.64 R6, desc[UR18][R16.64] ;  /* 0x0000001210067981 */ /* 0x020ea4000c1e1b00 */
[----:B--2---:R-:W-:-:S06]  /*2270*/  IMAD.WIDE.U32 R6, R0, 0x8, R6 ;  /* 0x0000000800067825 */ /* 0x004fcc00078e0006 */
[----:B------:R-:W2:Y:S01]  /*2280*/  LDG.E.64 R6, desc[UR18][R6.64] ;  /* 0x0000001206067981 */ /* 0x000ea2000c1e1b00 */
[----:B------:R-:W-:Y:S02]  /*2290*/  IMAD.U32 R18, RZ, RZ, UR4 ;  /* 0x00000004ff127e24 */ /* 0x000fe4000f8e00ff */
[----:B------:R-:W-:Y:S02]  /*22a0*/  IMAD.U32 R19, RZ, RZ, UR5 ;  /* 0x00000005ff137e24 */ /* 0x000fe4000f8e00ff */
[----:B--2---:R-:W-:-:S05]  /*22b0*/  IMAD.WIDE R8, R3, 0x8, R6 ;  /* 0x0000000803087825 */ /* 0x004fca00078e0206 */
[----:B------:R0:W-:Y:S04]  /*22c0*/  STG.E.64 desc[UR18][R8.64], R12 ;  /* 0x0000000c08007986 */ /* 0x0001e8000c101b12 */
[----:B------:R-:W2:Y:S02]  /*22d0*/  LDG.E.64 R10, desc[UR18][R18.64] ;  /* 0x00000012120a7981 */ /* 0x000ea4000c1e1b00 */
[----:B--2---:R-:W-:-:S05]  /*22e0*/  IMAD.WIDE R14, R3, 0x4, R10 ;  /* 0x00000004030e7825 */ /* 0x004fca00078e020a */
[----:B------:R-:W2:Y:S01]  /*22f0*/  LDG.E R2, desc[UR18][R14.64] ;  /* 0x000000120e027981 */ /* 0x000ea2000c1e1900 */
[----:B------:R-:W-:Y:S01]  /*2300*/  BSSY.RECONVERGENT B0, `(.L_x_39) ;  /* 0x00000bb000007945 */ /* 0x000fe20003800200 */
[----:B------:R-:W-:Y:S02]  /*2310*/  CS2R R10, SRZ ;  /* 0x00000000000a7805 */ /* 0x000fe4000001ff00 */
[----:B--2---:R-:W-:-:S13]  /*2320*/  ISETP.GE.AND P0, PT, R2, 0x1, PT ;  /* 0x000000010200780c */ /* 0x004fda0003f06270 */
[----:B0-----:R-:W-:Y:S05]  /*2330*/  @!P0 BRA `(.L_x_40) ;  /* 0x0000000800dc8947 */ /* 0x001fea0003800000 */
[----:B------:R-:W0:Y:S02]  /*2340*/  LDC.64 R6, c[0x0][0x398] ;  /* 0x0000e600ff067b82 */ /* 0x000e240000000a00 */
[----:B0-----:R-:W-:-:S06]  /*2350*/  IMAD.WIDE R8, R3, 0x8, R6 ;  /* 0x0000000803087825 */ /* 0x001fcc00078e0206 */
[----:B------:R-:W5:Y:S01]  /*2360*/  LDG.E.64 R8, desc[UR18][R8.64] ;  /* 0x0000001208087981 */ /* 0x000f62000c1e1b00 */
[----:B------:R-:W-:Y:S01]  /*2370*/  ISETP.GE.U32.AND P0, PT, R2, 0x10, PT ;  /* 0x000000100200780c */ /* 0x000fe20003f06070 */
[----:B------:R-:W-:Y:S01]  /*2380*/  BSSY.RECONVERGENT B1, `(.L_x_41) ;  /* 0x0000058000017945 */ /* 0x000fe20003800200 */
[----:B------:R-:W-:Y:S01]  /*2390*/  IMAD.MOV.U32 R7, RZ, RZ, RZ ;  /* 0x000000ffff077224 */ /* 0x000fe200078e00ff */
[----:B------:R-:W-:-:S10]  /*23a0*/  CS2R R10, SRZ ;  /* 0x00000000000a7805 */ /* 0x000fd4000001ff00 */
[----:B------:R-:W-:Y:S05]  /*23b0*/  @!P0 BRA `(.L_x_42) ;  /* 0x0000000400508947 */ /* 0x000fea0003800000 */
[----:B------:R-:W-:Y:S01]  /*23c0*/  BSSY.RECONVERGENT B2, `(.L_x_42) ;  /* 0x0000053000027945 */ /* 0x000fe20003800200 */
[----:B------:R-:W-:Y:S02]  /*23d0*/  MOV R27, RZ ;  /* 0x000000ff001b7202 */ /* 0x000fe40000000f00 */
[----:B------:R-:W-:-:S07]  /*23e0*/  CS2R R10, SRZ ;  /* 0x00000000000a7805 */ /* 0x000fce000001ff00 */
.L_x_43:
[----:B-----5:R-:W-:-:S05]  /*23f0*/  IMAD.WIDE.U32 R28, R27, 0x8, R8 ;  /* 0x000000081b1c7825 */ /* 0x020fca00078e0008 */
[----:B------:R-:W2:Y:S04]  /*2400*/  LDG.E.64 R6, desc[UR18][R28.64] ;  /* 0x000000121c067981 */ /* 0x000ea8000c1e1b00 */
[----:B------:R-:W3:Y:S04]  /*2410*/  LDG.E.64 R20, desc[UR18][R28.64+0x8] ;  /* 0x000008121c147981 */ /* 0x000ee8000c1e1b00 */
[----:B------:R-:W4:Y:S04]  /*2420*/  LDG.E.64 R22, desc[UR18][R28.64+0x10] ;  /* 0x000010121c167981 */ /* 0x000f28000c1e1b00 */
[----:B------:R-:W4:Y:S04]  /*2430*/  LDG.E.64 R18, desc[UR18][R28.64+0x18] ;  /* 0x000018121c127981 */ /* 0x000f28000c1e1b00 */
[----:B------:R-:W4:Y:S04]  /*2440*/  LDG.E.64 R16, desc[UR18][R28.64+0x20] ;  /* 0x000020121c107981 */ /* 0x000f28000c1e1b00 */
[----:B------:R-:W4:Y:S04]  /*2450*/  LDG.E.64 R14, desc[UR18][R28.64+0x28] ;  /* 0x000028121c0e7981 */ /* 0x000f28000c1e1b00 */
[----:B------:R-:W4:Y:S04]  /*2460*/  LDG.E.64 R12, desc[UR18][R28.64+0x30] ;  /* 0x000030121c0c7981 */ /* 0x000f28000c1e1b00 */
[----:B------:R-:W4:Y:S01]  /*2470*/  LDG.E.64 R24, desc[UR18][R28.64+0x40] ;  /* 0x000040121c187981 */ /* 0x000f22000c1e1b00 */
[----:B--2---:R-:W-:-:S03]  /*2480*/  DSETP.GEU.AND P0, PT, R4, R6, PT ;  /* 0x000000060400722a */ /* 0x004fc60003f0e000 */
[----:B------:R-:W2:Y:S01]  /*2490*/  LDG.E.64 R6, desc[UR18][R28.64+0x38] ;  /* 0x000038121c067981 */ /* 0x000ea2000c1e1b00 */
[C---:B---3--:R-:W-:Y:S02]  /*24a0*/  DSETP.GEU.AND P1, PT, R4.reuse, R20, PT ;  /* 0x000000140400722a */ /* 0x048fe40003f2e000 */
[----:B------:R-:W-:Y:S01]  /*24b0*/  FSEL R21, RZ, -1.9375, !P0 ;  /* 0xbff80000ff157808 */ /* 0x000fe20004000000 */
[----:B------:R-:W-:Y:S01]  /*24c0*/  IMAD.MOV.U32 R20, RZ, RZ, RZ ;  /* 0x000000ffff147224 */ /* 0x000fe200078e00ff */
[----:B----4-:R-:W-:-:S05]  /*24d0*/  DSETP.GEU.AND P0, PT, R4, R22, PT ;  /* 0x000000160400722a */ /* 0x010fca0003f0e000 */
[----:B------:R-:W-:Y:S01]  /*24e0*/  DADD R10, R10, R20 ;  /* 0x000000000a0a7229 */ /* 0x000fe20000000014 */
[----:B------:R-:W-:-:S07]  /*24f0*/  FSEL R21, RZ, -1.9375, !P1 ;  /* 0xbff80000ff157808 */ /* 0x000fce0004800000 */
[----:B------:R-:W-:Y:S01]  /*2500*/  DADD R20, R10, R20 ;  /* 0x000000000a147229 */ /* 0x000fe20000000014 */
[----:B------:R-:W-:Y:S01]  /*2510*/  FSEL R11, RZ, -1.9375, !P0 ;  /* 0xbff80000ff0b7808 */ /* 0x000fe20004000000 */
[----:B------:R-:W-:Y:S01]  /*2520*/  IMAD.MOV.U32 R10, RZ, RZ, RZ ;  /* 0x000000ffff0a7224 */ /* 0x000fe200078e00ff */
[----:B------:R-:W-:-:S05]  /*2530*/  DSETP.GEU.AND P0, PT, R4, R18, PT ;  /* 0x000000120400722a */ /* 0x000fca0003f0e000 */
[----:B------:R-:W-:Y:S02]  /*2540*/  DADD R18, R20, R10 ;  /* 0x0000000014127229 */ /* 0x000fe4000000000a */
[----:B------:R-:W3:Y:S01]  /*2550*/  LDG.E.64 R20, desc[UR18][R28.64+0x48] ;  /* 0x000048121c147981 */ /* 0x000ee2000c1e1b00 */
[----:B------:R-:W-:Y:S01]  /*2560*/  FSEL R11, RZ, -1.9375, !P0 ;  /* 0xbff80000ff0b7808 */ /* 0x000fe20004000000 */
[----:B------:R-:W-:-:S05]  /*2570*/  DSETP.GEU.AND P0, PT, R4, R16, PT ;  /* 0x000000100400722a */ /* 0x000fca0003f0e000 */
[----:B------:R-:W-:Y:S01]  /*2580*/  DADD R16, R18, R10 ;  /* 0x0000000012107229 */ /* 0x000fe2000000000a */
[----:B------:R-:W4:Y:S01]  /*2590*/  LDG.E.64 R18, desc[UR18][R28.64+0x50] ;  /* 0x000050121c127981 */ /* 0x000f22000c1e1b00 */
[----:B------:R-:W-:Y:S01]  /*25a0*/  FSEL R11, RZ, -1.9375, !P0 ;  /* 0xbff80000ff0b7808 */ /* 0x000fe20004000000 */
[----:B------:R-:W-:-:S05]  /*25b0*/  DSETP.GEU.AND P0, PT, R4, R14, PT ;  /* 0x0000000e0400722a */ /* 0x000fca0003f0e000 */
[----:B------:R-:W-:Y:S02]  /*25c0*/  DADD R14, R16, R10 ;  /* 0x00000000100e7229 */ /* 0x000fe4000000000a */
[----:B------:R-:W4:Y:S01]  /*25d0*/  LDG.E.64 R16, desc[UR18][R28.64+0x58] ;  /* 0x000058121c107981 */ /* 0x000f22000c1e1b00 */
[----:B------:R-:W-:Y:S01]  /*25e0*/  FSEL R11, RZ, -1.9375, !P0 ;  /* 0xbff80000ff0b7808 */ /* 0x000fe20004000000 */
[----:B------:R-:W-:Y:S01]  /*25f0*/  DSETP.GEU.AND P0, PT, R4, R12, PT ;  /* 0x0000000c0400722a */ /* 0x000fe20003f0e000 */
[----:B------:R-:W-:Y:S01]  /*2600*/  IMAD.MOV.U32 R22, RZ, RZ, RZ ;  /* 0x000000ffff167224 */ /* 0x000fe200078e00ff */
[----:B------:R-:W4:Y:S03]  /*2610*/  LDG.E.64 R12, desc[UR18][R28.64+0x68] ;  /* 0x000068121c0c7981 */ /* 0x000f26000c1e1b00 */
[----:B------:R-:W-:Y:S01]  /*2620*/  DADD R10, R14, R10 ;  /* 0x000000000e0a7229 */ /* 0x000fe2000000000a */
[----:B------:R-:W4:Y:S01]  /*2630*/  LDG.E.64 R14, desc[UR18][R28.64+0x60] ;  /* 0x000060121c0e7981 */ /* 0x000f22000c1e1b00 */
[----:B------:R-:W-:-:S06]  /*2640*/  FSEL R23, RZ, -1.9375, !P0 ;  /* 0xbff80000ff177808 */ /* 0x000fcc0004000000 */
[----:B------:R-:W-:Y:S02]  /*2650*/  DADD R22, R10, R22 ;  /* 0x000000000a167229 */ /* 0x000fe40000000016 */
[----:B------:R-:W4:Y:S01]  /*2660*/  LDG.E.64 R10, desc[UR18][R28.64+0x70] ;  /* 0x000070121c0a7981 */ /* 0x000f22000c1e1b00 */
[----:B--2---:R-:W-:-:S03]  /*2670*/  DSETP.GEU.AND P0, PT, R4, R6, PT ;  /* 0x000000060400722a */ /* 0x004fc60003f0e000 */
[----:B------:R-:W2:Y:S01]  /*2680*/  LDG.E.64 R6, desc[UR18][R28.64+0x78] ;  /* 0x000078121c067981 */ /* 0x000ea2000c1e1b00 */
[----:B------:R-:W-:Y:S01]  /*2690*/  DSETP.GEU.AND P1, PT, R4, R24, PT ;  /* 0x000000180400722a */ /* 0x000fe20003f2e000 */
[----:B------:R-:W-:Y:S01]  /*26a0*/  IMAD.MOV.U32 R24, RZ, RZ, RZ ;  /* 0x000000ffff187224 */ /* 0x000fe200078e00ff */
[----:B------:R-:W-:-:S06]  /*26b0*/  FSEL R25, RZ, -1.9375, !P0 ;  /* 0xbff80000ff197808 */ /* 0x000fcc0004000000 */
[----:B------:R-:W-:Y:S01]  /*26c0*/  DADD R24, R22, R24 ;  /* 0x0000000016187229 */ /* 0x000fe20000000018 */
[----:B------:R-:W-:Y:S01]  /*26d0*/  FSEL R23, RZ, -1.9375, !P1 ;  /* 0xbff80000ff177808 */ /* 0x000fe20004800000 */
[----:B------:R-:W-:-:S06]  /*26e0*/  IMAD.MOV.U32 R22, RZ, RZ, RZ ;  /* 0x000000ffff167224 */ /* 0x000fcc00078e00ff */
[----:B------:R-:W-:Y:S02]  /*26f0*/  DADD R24, R24, R22 ;  /* 0x0000000018187229 */ /* 0x000fe40000000016 */
[----:B---3--:R-:W-:Y:S01]  /*2700*/  DSETP.GEU.AND P0, PT, R4, R20, PT ;  /* 0x000000140400722a */ /* 0x008fe20003f0e000 */
[----:B------:R-:W-:-:S05]  /*2710*/  IMAD.MOV.U32 R20, RZ, RZ, RZ ;  /* 0x000000ffff147224 */ /* 0x000fca00078e00ff */
[----:B------:R-:W-:Y:S01]  /*2720*/  FSEL R21, RZ, -1.9375, !P0 ;  /* 0xbff80000ff157808 */ /* 0x000fe20004000000 */
[----:B----4-:R-:W-:-:S05]  /*2730*/  DSETP.GEU.AND P0, PT, R4, R18, PT ;  /* 0x000000120400722a */ /* 0x010fca0003f0e000 */
[----:B------:R-:W-:Y:S01]  /*2740*/  DADD R24, R24, R20 ;  /* 0x0000000018187229 */ /* 0x000fe20000000014 */
[----:B------:R-:W-:Y:S01]  /*2750*/  IMAD.MOV.U32 R18, RZ, RZ, RZ ;  /* 0x000000ffff127224 */ /* 0x000fe200078e00ff */
[----:B------:R-:W-:Y:S01]  /*2760*/  FSEL R19, RZ, -1.9375, !P0 ;  /* 0xbff80000ff137808 */ /* 0x000fe20004000000 */
[----:B------:R-:W-:-:S05]  /*2770*/  DSETP.GEU.AND P0, PT, R4, R16, PT ;  /* 0x000000100400722a */ /* 0x000fca0003f0e000 */
[----:B------:R-:W-:Y:S01]  /*2780*/  DADD R24, R24, R18 ;  /* 0x0000000018187229 */ /* 0x000fe20000000012 */
[----:B------:R-:W-:Y:S02]  /*2790*/  MOV R16, RZ ;  /* 0x000000ff00107202 */ /* 0x000fe40000000f00 */
[----:B------:R-:W-:Y:S01]  /*27a0*/  FSEL R17, RZ, -1.9375, !P0 ;  /* 0xbff80000ff117808 */ /* 0x000fe20004000000 */
[----:B------:R-:W-:-:S05]  /*27b0*/  DSETP.GEU.AND P0, PT, R4, R14, PT ;  /* 0x0000000e0400722a */ /* 0x000fca0003f0e000 */
[----:B------:R-:W-:Y:S01]  /*27c0*/  DADD R24, R24, R16 ;  /* 0x0000000018187229 */ /* 0x000fe20000000010 */
[----:B------:R-:W-:Y:S01]  /*27d0*/  IMAD.MOV.U32 R14, RZ, RZ, RZ ;  /* 0x000000ffff0e7224 */ /* 0x000fe200078e00ff */
[----:B------:R-:W-:Y:S01]  /*27e0*/  FSEL R15, RZ, -1.9375, !P0 ;  /* 0xbff80000ff0f7808 */ /* 0x000fe20004000000 */
[----:B------:R-:W-:Y:S01]  /*27f0*/  DSETP.GEU.AND P0, PT, R4, R12, PT ;  /* 0x0000000c0400722a */ /* 0x000fe20003f0e000 */
[----:B------:R-:W-:-:S04]  /*2800*/  IMAD.MOV.U32 R12, RZ, RZ, RZ ;  /* 0x000000ffff0c7224 */ /* 0x000fc800078e00ff */
[----:B------:R-:W-:Y:S01]  /*2810*/  DADD R24, R24, R14 ;  /* 0x0000000018187229 */ /* 0x000fe2000000000e */
[----:B------:R-:W-:Y:S01]  /*2820*/  FSEL R13, RZ, -1.9375, !P0 ;  /* 0xbff80000ff0d7808 */ /* 0x000fe20004000000 */
[----:B------:R-:W-:Y:S01]  /*2830*/  DSETP.GEU.AND P0, PT, R4, R10, PT ;  /* 0x0000000a0400722a */ /* 0x000fe20003f0e000 */
[----:B------:R-:W-:-:S05]  /*2840*/  IMAD.MOV.U32 R10, RZ, RZ, RZ ;  /* 0x000000ffff0a7224 */ /* 0x000fca00078e00ff */
[----:B------:R-:W-:Y:S01]  /*2850*/  DADD R24, R24, R12 ;  /* 0x0000000018187229 */ /* 0x000fe2000000000c */
[----:B------:R-:W-:Y:S01]  /*2860*/  FSEL R11, RZ, -1.9375, !P0 ;  /* 0xbff80000ff0b7808 */ /* 0x000fe20004000000 */
[----:B------:R-:W-:-:S06]  /*2870*/  VIADD R27, R27, 0x10 ;  /* 0x000000101b1b7836 */ /* 0x000fcc0000000000 */
[----:B------:R-:W-:Y:S02]  /*2880*/  DADD R24, R24, R10 ;  /* 0x0000000018187229 */ /* 0x000fe4000000000a */
[----:B--2---:R-:W-:Y:S01]  /*2890*/  DSETP.GEU.AND P0, PT, R4, R6, PT ;  /* 0x000000060400722a */ /* 0x004fe20003f0e000 */
[----:B------:R-:W-:-:S05]  /*28a0*/  LOP3.LUT R7, R2, 0x7ffffff0, RZ, 0xc0, !PT ;  /* 0x7ffffff002077812 */ /* 0x000fca00078ec0ff */
[----:B------:R-:W-:Y:S02]  /*28b0*/  FSEL R11, RZ, -1.9375, !P0 ;  /* 0xbff80000ff0b7808 */ /* 0x000fe40004000000 */
[----:B------:R-:W-:-:S04]  /*28c0*/  ISETP.NE.AND P0, PT, R27, R7, PT ;  /* 0x000000071b00720c */ /* 0x000fc80003f05270 */
[----:B------:R-:W-:-:S09]  /*28d0*/  DADD R10, R24, R10 ;  /* 0x00000000180a7229 */ /* 0x000fd2000000000a */
[----:B------:R-:W-:Y:S05]  /*28e0*/  @P0 BRA `(.L_x_43) ;  /* 0xfffffff800c00947 */ /* 0x000fea000383ffff */
[----:B------:R-:W-:Y:S05]  /*28f0*/  BSYNC.RECONVERGENT B2 ;  /* 0x0000000000027941 */ /* 0x000fea0003800200 */
.L_x_42:
[----:B------:R-:W-:Y:S05]  /*2900*/  BSYNC.RECONVERGENT B1 ;  /* 0x0000000000017941 */ /* 0x000fea0003800200 */
.L_x_41:
[----:B------:R-:W-:-:S13]  /*2910*/  LOP3.LUT P0, R6, R2, 0xf, RZ, 0xc0, !PT ;  /* 0x0000000f02067812 */ /* 0x000fda000780c0ff */
[----:B------:R-:W-:Y:S05]  /*2920*/  @!P0 BRA `(.L_x_40) ;  /* 0x0000000400608947 */ /* 0x000fea0003800000 */
[----:B------:R-:W-:Y:S01]  /*2930*/  ISETP.GE.U32.AND P1, PT, R6, 0x8, PT ;  /* 0x000000080600780c */ /* 0x000fe20003f26070 */
[----:B------:R-:W-:Y:S01]  /*2940*/  BSSY.RECONVERGENT B1, `(.L_x_44) ;  /* 0x0000027000017945 */ /* 0x000fe20003800200 */
[----:B------:R-:W-:-:S11]  /*2950*/  LOP3.LUT P0, R6, R2, 0x7, RZ, 0xc0, !PT ;  /* 0x0000000702067812 */ /* 0x000fd6000780c0ff */
[----:B------:R-:W-:Y:S05]  /*2960*/  @!P1 BRA `(.L_x_45) ;  /* 0x0000000000909947 */ /* 0x000fea0003800000 */
[----:B-----5:R-:W-:-:S05]  /*2970*/  IMAD.WIDE.U32 R26, R7, 0x8, R8 ;  /* 0x00000008071a7825 */ /* 0x020fca00078e0008 */
[----:B------:R-:W2:Y:S04]  /*2980*/  LDG.E.64 R12, desc[UR18][R26.64] ;  /* 0x000000121a0c7981 */ /* 0x000ea8000c1e1b00 */
[----:B------:R-:W3:Y:S04]  /*2990*/  LDG.E.64 R24, desc[UR18][R26.64+0x8] ;  /* 0x000008121a187981 */ /* 0x000ee8000c1e1b00 */
        /* <DEDUP_REMOVED lines=12> */
[----:B------:R-:W-:Y:S01]  /*2a60*/  FSEL R11, RZ, -1.9375, !P2 ;  /* 0xbff80000ff0b7808 */ /* 0x000fe20005000000 */
[----:B------:R-:W-:-:S06]  /*2a70*/  IMAD.MOV.U32 R10, RZ, RZ, RZ ;  /* 0x000000ffff0a7224 */ /* 0x000fcc00078e00ff */
[----:B------:R-:W-:Y:S01]  /*2a80*/  DADD R24, R24, R10 ;  /* 0x0000000018187229 */ /* 0x000fe2000000000a */
[----:B------:R-:W-:Y:S01]  /*2a90*/  FSEL R11, RZ, -1.9375, !P1 ;  /* 0xbff80000ff0b7808 */ /* 0x000fe20004800000 */
[----:B------:R-:W-:-:S06]  /*2aa0*/  DSETP.GEU.AND P1, PT, R4, R20, PT ;  /* 0x000000140400722a */ /* 0x000fcc0003f2e000 */
        /* <DEDUP_REMOVED lines=10> */
[----:B------:R-:W-:-:S07]  /*2b50*/  FSEL R11, RZ, -1.9375, !P1 ;  /* 0xbff80000ff0b7808 */ /* 0x000fce0004800000 */
[----:B------:R-:W-:Y:S01]  /*2b60*/  DADD R24, R24, R10 ;  /* 0x0000000018187229 */ /* 0x000fe2000000000a */
[----:B------:R-:W-:Y:S01]  /*2b70*/  VIADD R7, R7, 0x8 ;  /* 0x0000000807077836 */ /* 0x000fe20000000000 */
[----:B--2---:R-:W-:-:S06]  /*2b80*/  DSETP.GEU.AND P1, PT, R4, R12, PT ;  /* 0x0000000c0400722a */ /* 0x004fcc0003f2e000 */
[----:B------:R-:W-:-:S06]  /*2b90*/  FSEL R11, RZ, -1.9375, !P1 ;  /* 0xbff80000ff0b7808 */ /* 0x000fcc0004800000 */
[----:B------:R-:W-:-:S11]  /*2ba0*/  DADD R10, R24, R10 ;  /* 0x00000000180a7229 */ /* 0x000fd6000000000a */
.L_x_45:
[----:B------:R-:W-:Y:S05]  /*2bb0*/  BSYNC.RECONVERGENT B1 ;  /* 0x0000000000017941 */ /* 0x000fea0003800200 */
.L_x_44:
[----:B------:R-:W-:Y:S05]  /*2bc0*/  @!P0 BRA `(.L_x_40) ;  /* 0x0000000000b88947 */ /* 0x000fea0003800000 */
[----:B------:R-:W-:Y:S01]  /*2bd0*/  ISETP.GE.U32.AND P1, PT, R6, 0x4, PT ;  /* 0x000000040600780c */ /* 0x000fe20003f26070 */
[----:B------:R-:W-:Y:S01]  /*2be0*/  BSSY.RECONVERGENT B1, `(.L_x_46) ;  /* 0x0000018000017945 */ /* 0x000fe20003800200 */
[----:B------:R-:W-:-:S04]  /*2bf0*/  LOP3.LUT R2, R2, 0x3, RZ, 0xc0, !PT ;  /* 0x0000000302027812 */ /* 0x000fc800078ec0ff */
[----:B------:R-:W-:-:S07]  /*2c00*/  ISETP.NE.AND P0, PT, R2, RZ, PT ;  /* 0x000000ff0200720c */ /* 0x000fce0003f05270 */
[----:B------:R-:W-:Y:S06]  /*2c10*/  @!P1 BRA `(.L_x_47) ;  /* 0x0000000000509947 */ /* 0x000fec0003800000 */
[----:B-----5:R-:W-:-:S05]  /*2c20*/  IMAD.WIDE.U32 R16, R7, 0x8, R8 ;  /* 0x0000000807107825 */ /* 0x020fca00078e0008 */
[----:B------:R-:W2:Y:S04]  /*2c30*/  LDG.E.64 R18, desc[UR18][R16.64] ;  /* 0x0000001210127981 */ /* 0x000ea8000c1e1b00 */
[----:B------:R-:W3:Y:S04]  /*2c40*/  LDG.E.64 R20, desc[UR18][R16.64+0x8] ;  /* 0x0000081210147981 */ /* 0x000ee8000c1e1b00 */
[----:B------:R-:W4:Y:S04]  /*2c50*/  LDG.E.64 R12, desc[UR18][R16.64+0x10] ;  /* 0x00001012100c7981 */ /* 0x000f28000c1e1b00 */
[----:B------:R-:W4:Y:S01]  /*2c60*/  LDG.E.64 R14, desc[UR18][R16.64+0x18] ;  /* 0x00001812100e7981 */ /* 0x000f22000c1e1b00 */
[----:B------:R-:W-:Y:S01]  /*2c70*/  VIADD R7, R7, 0x4 ;  /* 0x0000000407077836 */ /* 0x000fe20000000000 */
[----:B--2---:R-:W-:Y:S01]  /*2c80*/  DSETP.GEU.AND P1, PT, R4, R18, PT ;  /* 0x000000120400722a */ /* 0x004fe20003f2e000 */
[----:B------:R-:W-:-:S05]  /*2c90*/  MOV R18, RZ ;  /* 0x000000ff00127202 */ /* 0x000fca0000000f00 */
[----:B------:R-:W-:Y:S01]  /*2ca0*/  FSEL R19, RZ, -1.9375, !P1 ;  /* 0xbff80000ff137808 */ /* 0x000fe20004800000 */
[----:B---3--:R-:W-:-:S05]  /*2cb0*/  DSETP.GEU.AND P1, PT, R4, R20, PT ;  /* 0x000000140400722a */ /* 0x008fca0003f2e000 */
[----:B------:R-:W-:Y:S01]  /*2cc0*/  DADD R10, R10, R18 ;  /* 0x000000000a0a7229 */ /* 0x000fe20000000012 */
[----:B------:R-:W-:Y:S01]  /*2cd0*/  FSEL R19, RZ, -1.9375, !P1 ;  /* 0xbff80000ff137808 */ /* 0x000fe20004800000 */
[----:B----4-:R-:W-:Y:S01]  /*2ce0*/  DSETP.GEU.AND P1, PT, R4, R12, PT ;  /* 0x0000000c0400722a */ /* 0x010fe20003f2e000 */
[----:B------:R-:W-:-:S05]  /*2cf0*/  IMAD.MOV.U32 R12, RZ, RZ, RZ ;  /* 0x000000ffff0c7224 */ /* 0x000fca00078e00ff */
[----:B------:R-:W-:Y:S01]  /*2d00*/  DADD R10, R10, R18 ;  /* 0x000000000a0a7229 */ /* 0x000fe20000000012 */
[----:B------:R-:W-:Y:S01]  /*2d10*/  FSEL R13, RZ, -1.9375, !P1 ;  /* 0xbff80000ff0d7808 */ /* 0x000fe20004800000 */
[----:B------:R-:W-:-:S06]  /*2d20*/  DSETP.GEU.AND P1, PT, R4, R14, PT ;  /* 0x0000000e0400722a */ /* 0x000fcc0003f2e000 */
[----:B------:R-:W-:Y:S01]  /*2d30*/  DADD R10, R10, R12 ;  /* 0x000000000a0a7229 */ /* 0x000fe2000000000c */
[----:B------:R-:W-:-:S07]  /*2d40*/  FSEL R13, RZ, -1.9375, !P1 ;  /* 0xbff80000ff0d7808 */ /* 0x000fce0004800000 */
[----:B------:R-:W-:-:S11]  /*2d50*/  DADD R10, R10, R12 ;  /* 0x000000000a0a7229 */ /* 0x000fd6000000000c */
.L_x_47:
[----:B------:R-:W-:Y:S05]  /*2d60*/  BSYNC.RECONVERGENT B1 ;  /* 0x0000000000017941 */ /* 0x000fea0003800200 */
.L_x_46:
[----:B------:R-:W-:Y:S05]  /*2d70*/  @!P0 BRA `(.L_x_40) ;  /* 0x00000000004c8947 */ /* 0x000fea0003800000 */
[----:B-----5:R-:W-:-:S05]  /*2d80*/  IMAD.WIDE.U32 R12, R7, 0x8, R8 ;  /* 0x00000008070c7825 */ /* 0x020fca00078e0008 */
[----:B------:R-:W2:Y:S02]  /*2d90*/  LDG.E.64 R6, desc[UR18][R12.64] ;  /* 0x000000120c067981 */ /* 0x000ea4000c1e1b00 */
[----:B--2---:R-:W-:Y:S01]  /*2da0*/  DSETP.GEU.AND P0, PT, R4, R6, PT ;  /* 0x000000060400722a */ /* 0x004fe20003f0e000 */
[----:B------:R-:W-:-:S05]  /*2db0*/  IMAD.MOV.U32 R6, RZ, RZ, RZ ;  /* 0x000000ffff067224 */ /* 0x000fca00078e00ff */
[----:B------:R-:W-:Y:S02]  /*2dc0*/  FSEL R7, RZ, -1.9375, !P0 ;  /* 0xbff80000ff077808 */ /* 0x000fe40004000000 */
[----:B------:R-:W-:-:S04]  /*2dd0*/  ISETP.NE.AND P0, PT, R2, 0x1, PT ;  /* 0x000000010200780c */ /* 0x000fc80003f05270 */
[----:B------:R-:W-:-:S09]  /*2de0*/  DADD R10, R10, R6 ;  /* 0x000000000a0a7229 */ /* 0x000fd20000000006 */
[----:B------:R-:W-:Y:S05]  /*2df0*/  @!P0 BRA `(.L_x_40) ;  /* 0x00000000002c8947 */ /* 0x000fea0003800000 */
[----:B------:R-:W-:Y:S01]  /*2e00*/  ISETP.NE.AND P1, PT, R2, 0x2, PT ;  /* 0x000000020200780c */ /* 0x000fe20003f25270 */
[----:B------:R-:W2:-:S12]  /*2e10*/  LDG.E.64 R6, desc[UR18][R12.64+0x8] ;  /* 0x000008120c067981 */ /* 0x000e98000c1e1b00 */
[----:B------:R-:W3:Y:S01]  /*2e20*/  @P1 LDG.E.64 R8, desc[UR18][R12.64+0x10] ;  /* 0x000010120c081981 */ /* 0x000ee2000c1e1b00 */
[----:B--2---:R-:W-:Y:S01]  /*2e30*/  DSETP.GEU.AND P0, PT, R4, R6, PT ;  /* 0x000000060400722a */ /* 0x004fe20003f0e000 */
[----:B------:R-:W-:-:S05]  /*2e40*/  IMAD.MOV.U32 R6, RZ, RZ, RZ ;  /* 0x000000ffff067224 */ /* 0x000fca00078e00ff */
[----:B------:R-:W-:Y:S01]  /*2e50*/  FSEL R7, RZ, -1.9375, !P0 ;  /* 0xbff80000ff077808 */ /* 0x000fe20004000000 */
[----:B---3--:R-:W-:-:S05]  /*2e60*/  @P1 DSETP.GEU.AND P0, PT, R4, R8, PT ;  /* 0x000000080400122a */ /* 0x008fca0003f0e000 */
[----:B------:R-:W-:Y:S01]  /*2e70*/  DADD R10, R10, R6 ;  /* 0x000000000a0a7229 */ /* 0x000fe20000000006 */
[----:B------:R-:W-:Y:S01]  /*2e80*/  @P1 IMAD.MOV.U32 R6, RZ, RZ, RZ ;  /* 0x000000ffff061224 */ /* 0x000fe200078e00ff */
[----:B------:R-:W-:-:S06]  /*2e90*/  @P1 FSEL R7, RZ, -1.9375, !P0 ;  /* 0xbff80000ff071808 */ /* 0x000fcc0004000000 */
[----:B------:R-:W-:-:S11]  /*2ea0*/  @P1 DADD R10, R10, R6 ;  /* 0x000000000a0a1229 */ /* 0x000fd60000000006 */
.L_x_40:
[----:B------:R-:W-:Y:S05]  /*2eb0*/  BSYNC.RECONVERGENT B0 ;  /* 0x0000000000007941 */ /* 0x000fea0003800200 */
.L_x_39:
[----:B------:R-:W-:Y:S01]  /*2ec0*/  IMAD.U32 R14, RZ, RZ, UR6 ;  /* 0x00000006ff0e7e24 */ /* 0x000fe2000f8e00ff */
[----:B------:R-:W0:Y:S01]  /*2ed0*/  LDC R2, c[0x0][0x3c0] ;  /* 0x0000f000ff027b82 */ /* 0x000e220000000800 */
[----:B------:R-:W-:-:S05]  /*2ee0*/  IMAD.U32 R15, RZ, RZ, UR7 ;  /* 0x00000007ff0f7e24 */ /* 0x000fca000f8e00ff */
[----:B------:R-:W2:Y:S02]  /*2ef0*/  LDG.E.64 R6, desc[UR18][R14.64] ;  /* 0x000000120e067981 */ /* 0x000ea4000c1e1b00 */
[----:B------:R-:W1:Y:S01]  /*2f00*/  LDC.64 R12, c[0x0][0x3b0] ;  /* 0x0000ec00ff0c7b82 */ /* 0x000e620000000a00 */
[----:B--2---:R-:W-:-:S06]  /*2f10*/  IMAD.WIDE R6, R3, 0x8, R6 ;  /* 0x0000000803067825 */ /* 0x004fcc00078e0206 */
[----:B------:R-:W2:Y:S01]  /*2f20*/  LDG.E.64 R6, desc[UR18][R6.64] ;  /* 0x0000001206067981 */ /* 0x000ea2000c1e1b00 */
[----:B0-----:R-:W-:-:S05]  /*2f30*/  IADD3 R17, PT, PT, R2, -0x1, RZ ;  /* 0xffffffff02117810 */ /* 0x001fca0007ffe0ff */
[----:B-1----:R-:W-:-:S04]  /*2f40*/  IMAD.WIDE.U32 R12, R17, 0x4, R12 ;  /* 0x00000004110c7825 */ /* 0x002fc800078e000c */
[----:B--2--5:R-:W-:-:S05]  /*2f50*/  IMAD.WIDE.U32 R8, R0, 0x8, R6 ;  /* 0x0000000800087825 */ /* 0x024fca00078e0006 */
[----:B------:R0:W-:Y:S04]  /*2f60*/  STG.E.64 desc[UR18][R8.64], R10 ;  /* 0x0000000a08007986 */ /* 0x0001e8000c101b12 */
[----:B------:R-:W2:Y:S01]  /*2f70*/  LDG.E R2, desc[UR18][R12.64] ;  /* 0x000000120c027981 */ /* 0x000ea2000c1e1900 */
[----:B------:R-:W-:Y:S02]  /*2f80*/  CS2R R14, SRZ ;  /* 0x00000000000e7805 */ /* 0x000fe4000001ff00 */
[----:B--2---:R-:W-:-:S13]  /*2f90*/  ISETP.GE.AND P0, PT, R2, 0x1, PT ;  /* 0x000000010200780c */ /* 0x004fda0003f06270 */
[----:B0-----:R-:W-:Y:S05]  /*2fa0*/  @!P0 BRA `(.L_x_48) ;  /* 0x0000000800288947 */ /* 0x001fea0003800000 */
[----:B------:R-:W-:Y:S02]  /*2fb0*/  IMAD.U32 R10, RZ, RZ, UR12 ;  /* 0x0000000cff0a7e24 */ /* 0x000fe4000f8e00ff */
[----:B------:R-:W-:Y:S02]  /*2fc0*/  IMAD.U32 R11, RZ, RZ, UR13 ;  /* 0x0000000dff0b7e24 */ /* 0x000fe4000f8e00ff */
[----:B------:R-:W-:Y:S02]  /*2fd0*/  IMAD.U32 R12, RZ, RZ, UR10 ;  /* 0x0000000aff0c7e24 */ /* 0x000fe4000f8e00ff */
[----:B------:R-:W-:Y:S01]  /*2fe0*/  IMAD.U32 R13, RZ, RZ, UR11 ;  /* 0x0000000bff0d7e24 */ /* 0x000fe2000f8e00ff */
[----:B------:R-:W2:Y:S04]  /*2ff0*/  LDG.E.64 R6, desc[UR18][R10.64] ;  /* 0x000000120a067981 */ /* 0x000ea8000c1e1b00 */
[----:B------:R-:W3:Y:S01]  /*3000*/  LDG.E.64 R8, desc[UR18][R12.64] ;  /* 0x000000120c087981 */ /* 0x000ee2000c1e1b00 */
[----:B------:R-:W-:Y:S01]  /*3010*/  ISETP.GE.U32.AND P0, PT, R2, 0x10, PT ;  /* 0x000000100200780c */ /* 0x000fe20003f06070 */
[----:B--2---:R-:W-:-:S04]  /*3020*/  IMAD.WIDE R6, R3, 0x8, R6 ;  /* 0x0000000803067825 */ /* 0x004fc800078e0206 */
[----:B---3--:R-:W-:Y:S02]  /*3030*/  IMAD.WIDE.U32 R8, R0, 0x8, R8 ;  /* 0x0000000800087825 */ /* 0x008fe400078e0008 */
[----:B------:R-:W5:Y:S04]  /*3040*/  LDG.E.64 R6, desc[UR18][R6.64] ;  /* 0x0000001206067981 */ /* 0x000f68000c1e1b00 */
[----:B------:R-:W5:Y:S01]  /*3050*/  LDG.E.64 R8, desc[UR18][R8.64] ;  /* 0x0000001208087981 */ /* 0x000f62000c1e1b00 */
[----:B------:R-:W-:Y:S01]  /*3060*/  IMAD.MOV.U32 R19, RZ, RZ, RZ ;  /* 0x000000ffff137224 */ /* 0x000fe200078e00ff */
[----:B------:R-:W-:Y:S01]  /*3070*/  CS2R R14, SRZ ;  /* 0x00000000000e7805 */ /* 0x000fe2000001ff00 */
[----:B------:R-:W-:Y:S06]  /*3080*/  @!P0 BRA `(.L_x_49) ;  /* 0x0000000000e48947 */ /* 0x000fec0003800000 */
[----:B------:R-:W-:Y:S01]  /*3090*/  IMAD.MOV.U32 R19, RZ, RZ, RZ ;  /* 0x000000ffff137224 */ /* 0x000fe200078e00ff */
[----:B------:R-:W-:-:S07]  /*30a0*/  CS2R R14, SRZ ;  /* 0x00000000000e7805 */ /* 0x000fce000001ff00 */
.L_x_50:
[----:B-----5:R-:W-:-:S04]  /*30b0*/  IMAD.WIDE.U32 R12, R19, 0x8, R6 ;  /* 0x00000008130c7825 */ /* 0x020fc800078e0006 */
[----:B------:R-:W-:Y:S01]  /*30c0*/  IMAD.WIDE.U32 R10, R19, 0x8, R8 ;  /* 0x00000008130a7825 */ /* 0x000fe200078e0008 */
[----:B------:R-:W2:Y:S04]  /*30d0*/  LDG.E.64 R16, desc[UR18][R12.64] ;  /* 0x000000120c107981 */ /* 0x000ea8000c1e1b00 */
[----:B------:R-:W2:Y:S04]  /*30e0*/  LDG.E.64 R24, desc[UR18][R10.64] ;  /* 0x000000120a187981 */ /* 0x000ea8000c1e1b00 */
[----:B------:R-:W3:Y:S04]  /*30f0*/  LDG.E.64 R20, desc[UR18][R12.64+0x8] ;  /* 0x000008120c147981 */ /* 0x000ee8000c1e1b00 */
[----:B------:R-:W3:Y:S04]  /*3100*/  LDG.E.64 R22, desc[UR18][R10.64+0x8] ;  /* 0x000008120a167981 */ /* 0x000ee8000c1e1b00 */
[----:B------:R-:W4:Y:S04]  /*3110*/  LDG.E.64 R26, desc[UR18][R12.64+0x78] ;  /* 0x000078120c1a7981 */ /* 0x000f28000c1e1b00 */
[----:B------:R-:W4:Y:S01]  /*3120*/  LDG.E.64 R28, desc[UR18][R10.64+0x78] ;  /* 0x000078120a1c7981 */ /* 0x000f22000c1e1b00 */
[----:B--2---:R-:W-:-:S03]  /*3130*/  DFMA R24, R16, R24, R14 ;  /* 0x000000181018722b */ /* 0x004fc6000000000e */
[----:B------:R-:W2:Y:S04]  /*3140*/  LDG.E.64 R14, desc[UR18][R12.64+0x10] ;  /* 0x000010120c0e7981 */ /* 0x000ea8000c1e1b00 */
[----:B------:R-:W2:Y:S01]  /*3150*/  LDG.E.64 R16, desc[UR18][R10.64+0x10] ;  /* 0x000010120a107981 */ /* 0x000ea2000c1e1b00 */
[----:B---3--:R-:W-:-:S03]  /*3160*/  DFMA R24, R20, R22, R24 ;  /* 0x000000161418722b */ /* 0x008fc60000000018 */
[----:B------:R-:W3:Y:S04]  /*3170*/  LDG.E.64 R20, desc[UR18][R12.64+0x18] ;  /* 0x000018120c147981 */ /* 0x000ee8000c1e1b00 */
[----:B------:R-:W3:Y:S01]  /*3180*/  LDG.E.64 R22, desc[UR18][R10.64+0x18] ;  /* 0x000018120a167981 */ /* 0x000ee2000c1e1b00 */
        /* <DEDUP_REMOVED lines=33> */
[----:B---3--:R-:W-:Y:S01]  /*33a0*/  DFMA R14, R20, R22, R14 ;  /* 0x00000016140e722b */ /* 0x008fe2000000000e */
[----:B------:R-:W-:-:S07]  /*33b0*/  VIADD R19, R19, 0x10 ;  /* 0x0000001013137836 */ /* 0x000fce0000000000 */
[----:B--2---:R-:W-:Y:S01]  /*33c0*/  DFMA R14, R16, R24, R14 ;  /* 0x00000018100e722b */ /* 0x004fe2000000000e */
[----:B------:R-:W-:-:S04]  /*33d0*/  LOP3.LUT R16, R2, 0x7ffffff0, RZ, 0xc0, !PT ;  /* 0x7ffffff002107812 */ /* 0x000fc800078ec0ff */
[----:B------:R-:W-:-:S03]  /*33e0*/  ISETP.NE.AND P0, PT, R19, R16, PT ;  /* 0x000000101300720c */ /* 0x000fc60003f05270 */
[----:B----4-:R-:W-:-:S10]  /*33f0*/  DFMA R14, R26, R28, R14 ;  /* 0x0000001c1a0e722b */ /* 0x010fd4000000000e */
[----:B------:R-:W-:Y:S05]  /*3400*/  @P0 BRA `(.L_x_50) ;  /* 0xfffffffc00280947 */ /* 0x000fea000383ffff */
[----:B------:R-:W-:-:S07]  /*3410*/  MOV R19, R16 ;  /* 0x0000001000137202 */ /* 0x000fce0000000f00 */
.L_x_49:
[----:B------:R-:W-:-:S13]  /*3420*/  LOP3.LUT P0, R10, R2, 0xf, RZ, 0xc0, !PT ;  /* 0x0000000f020a7812 */ /* 0x000fda000780c0ff */
[----:B------:R-:W-:Y:S05]  /*3430*/  @!P0 BRA `(.L_x_48) ;  /* 0x0000000400048947 */ /* 0x000fea0003800000 */
[----:B------:R-:W-:-:S13]  /*3440*/  ISETP.GE.U32.AND P0, PT, R10, 0x8, PT ;  /* 0x000000080a00780c */ /* 0x000fda0003f06070 */
[----:B------:R-:W-:Y:S05]  /*3450*/  @!P0 BRA `(.L_x_51) ;  /* 0x00000000006c8947 */ /* 0x000fea0003800000 */
        /* <DEDUP_REMOVED lines=25> */
[----:B--2---:R-:W-:-:S08]  /*35f0*/  DFMA R14, R16, R24, R14 ;  /* 0x00000018100e722b */ /* 0x004fd0000000000e */
[----:B----4-:R-:W-:-:S11]  /*3600*/  DFMA R14, R26, R28, R14 ;  /* 0x0000001c1a0e722b */ /* 0x010fd6000000000e */
.L_x_51:
[----:B------:R-:W-:-:S13]  /*3610*/  LOP3.LUT P0, R10, R2, 0x7, RZ, 0xc0, !PT ;  /* 0x00000007020a7812 */ /* 0x000fda000780c0ff */
[----:B------:R-:W-:Y:S05]  /*3620*/  @!P0 BRA `(.L_x_48) ;  /* 0x0000000000888947 */ /* 0x000fea0003800000 */
[----:B------:R-:W-:Y:S02]  /*3630*/  ISETP.GE.U32.AND P0, PT, R10, 0x4, PT ;  /* 0x000000040a00780c */ /* 0x000fe40003f06070 */
[----:B------:R-:W-:-:S04]  /*3640*/  LOP3.LUT R2, R2, 0x3, RZ, 0xc0, !PT ;  /* 0x0000000302027812 */ /* 0x000fc800078ec0ff */
[----:B------:R-:W-:-:S07]  /*3650*/  ISETP.NE.AND P1, PT, R2, RZ, PT ;  /* 0x000000ff0200720c */ /* 0x000fce0003f25270 */
[----:B------:R-:W-:Y:S06]  /*3660*/  @!P0 BRA `(.L_x_52) ;  /* 0x00000000003c8947 */ /* 0x000fec0003800000 */
        /* <DEDUP_REMOVED lines=11> */
[----:B---3--:R-:W-:Y:S01]  /*3720*/  DFMA R14, R16, R20, R14 ;  /* 0x00000014100e722b */ /* 0x008fe2000000000e */
[----:B------:R-:W-:-:S07]  /*3730*/  VIADD R19, R19, 0x4 ;  /* 0x0000000413137836 */ /* 0x000fce0000000000 */
[----:B--2---:R-:W-:-:S08]  /*3740*/  DFMA R14, R22, R24, R14 ;  /* 0x00000018160e722b */ /* 0x004fd0000000000e */
[----:B----4-:R-:W-:-:S11]  /*3750*/  DFMA R14, R26, R28, R14 ;  /* 0x0000001c1a0e722b */ /* 0x010fd6000000000e */
.L_x_52:
[----:B------:R-:W-:Y:S05]  /*3760*/  @!P1 BRA `(.L_x_48) ;  /* 0x0000000000389947 */ /* 0x000fea0003800000 */
[----:B-----5:R-:W-:-:S04]  /*3770*/  IMAD.WIDE.U32 R16, R19, 0x8, R6 ;  /* 0x0000000813107825 */ /* 0x020fc800078e0006 */
[----:B------:R-:W-:Y:S01]  /*3780*/  IMAD.WIDE.U32 R18, R19, 0x8, R8 ;  /* 0x0000000813127825 */ /* 0x000fe200078e0008 */
[----:B------:R-:W2:Y:S04]  /*3790*/  LDG.E.64 R6, desc[UR18][R16.64] ;  /* 0x0000001210067981 */ /* 0x000ea8000c1e1b00 */
[----:B------:R-:W2:Y:S01]  /*37a0*/  LDG.E.64 R8, desc[UR18][R18.64] ;  /* 0x0000001212087981 */ /* 0x000ea2000c1e1b00 */
[----:B------:R-:W-:Y:S01]  /*37b0*/  ISETP.NE.AND P0, PT, R2, 0x1, PT ;  /* 0x000000010200780c */ /* 0x000fe20003f05270 */
[----:B--2---:R-:W-:-:S12]  /*37c0*/  DFMA R14, R6, R8, R14 ;  /* 0x00000008060e722b */ /* 0x004fd8000000000e */
[----:B------:R-:W-:Y:S05]  /*37d0*/  @!P0 BRA `(.L_x_48) ;  /* 0x00000000001c8947 */ /* 0x000fea0003800000 */
[----:B------:R-:W-:Y:S01]  /*37e0*/  ISETP.NE.AND P0, PT, R2, 0x2, PT ;  /* 0x000000020200780c */ /* 0x000fe20003f05270 */
[----:B------:R-:W2:Y:S04]  /*37f0*/  LDG.E.64 R6, desc[UR18][R16.64+0x8] ;  /* 0x0000081210067981 */ /* 0x000ea8000c1e1b00 */
[----:B------:R-:W2:Y:S08]  /*3800*/  LDG.E.64 R8, desc[UR18][R18.64+0x8] ;  /* 0x0000081212087981 */ /* 0x000eb0000c1e1b00 */
[----:B------:R-:W3:Y:S04]  /*3810*/  @P0 LDG.E.64 R10, desc[UR18][R16.64+0x10] ;  /* 0x00001012100a0981 */ /* 0x000ee8000c1e1b00 */
[----:B------:R-:W3:Y:S01]  /*3820*/  @P0 LDG.E.64 R12, desc[UR18][R18.64+0x10] ;  /* 0x00001012120c0981 */ /* 0x000ee2000c1e1b00 */
[----:B--2---:R-:W-:-:S08]  /*3830*/  DFMA R14, R6, R8, R14 ;  /* 0x00000008060e722b */ /* 0x004fd0000000000e */
[----:B---3--:R-:W-:-:S11]  /*3840*/  @P0 DFMA R14, R10, R12, R14 ;  /* 0x0000000c0a0e022b */ /* 0x008fd6000000000e */
.L_x_48:
[----:B------:R-:W-:Y:S02]  /*3850*/  IMAD.U32 R16, RZ, RZ, UR6 ;  /* 0x00000006ff107e24 */ /* 0x000fe4000f8e00ff */
[----:B------:R-:W-:-:S05]  /*3860*/  IMAD.U32 R17, RZ, RZ, UR7 ;  /* 0x00000007ff117e24 */ /* 0x000fca000f8e00ff */
[----:B-----5:R-:W2:Y:S01]  /*3870*/  LDG.E.64 R6, desc[UR18][R16.64] ;  /* 0x0000001210067981 */ /* 0x020ea2000c1e1b00 */
[----:B------:R-:W-:Y:S02]  /*3880*/  IMAD.U32 R18, RZ, RZ, UR8 ;  /* 0x00000008ff127e24 */ /* 0x000fe4000f8e00ff */
[----:B------:R-:W-:-:S05]  /*3890*/  IMAD.U32 R19, RZ, RZ, UR9 ;  /* 0x00000009ff137e24 */ /* 0x000fca000f8e00ff */
[----:B------:R-:W3:Y:S01]  /*38a0*/  LDG.E.64 R10, desc[UR18][R18.64] ;  /* 0x00000012120a7981 */ /* 0x000ee2000c1e1b00 */
[----:B--2---:R-:W-:-:S06]  /*38b0*/  IMAD.WIDE R6, R3, 0x8, R6 ;  /* 0x0000000803067825 */ /* 0x004fcc00078e0206 */
[----:B------:R-:W2:Y:S01]  /*38c0*/  LDG.E.64 R6, desc[UR18][R6.64] ;  /* 0x0000001206067981 */ /* 0x000ea2000c1e1b00 */
[----:B---3--:R-:W-:-:S06]  /*38d0*/  IMAD.WIDE R10, R3, 0x8, R10 ;  /* 0x00000008030a7825 */ /* 0x008fcc00078e020a */
[----:B------:R-:W3:Y:S01]  /*38e0*/  LDG.E.64 R10, desc[UR18][R10.64] ;  /* 0x000000120a0a7981 */ /* 0x000ee2000c1e1b00 */
[----:B--2---:R-:W-:-:S06]  /*38f0*/  IMAD.WIDE.U32 R8, R0, 0x8, R6 ;  /* 0x0000000800087825 */ /* 0x004fcc00078e0006 */
[----:B------:R-:W2:Y:S01]  /*3900*/  LDG.E.64 R8, desc[UR18][R8.64] ;  /* 0x0000001208087981 */ /* 0x000ea2000c1e1b00 */
[----:B------:R-:W-:Y:S01]  /*3910*/  IMAD.U32 R20, RZ, RZ, UR8 ;  /* 0x00000008ff147e24 */ /* 0x000fe2000f8e00ff */
[----:B------:R-:W-:Y:S01]  /*3920*/  MOV R21, UR9 ;  /* 0x0000000900157c02 */ /* 0x000fe20008000f00 */
[----:B---3--:R-:W-:Y:S01]  /*3930*/  IMAD.WIDE.U32 R12, R0, 0x8, R10 ;  /* 0x00000008000c7825 */ /* 0x008fe200078e000a */
[----:B--2---:R-:W-:-:S07]  /*3940*/  DADD R14, R8, R14 ;  /* 0x00000000080e7229 */ /* 0x004fce000000000e */
[----:B------:R0:W-:Y:S04]  /*3950*/  STG.E.64 desc[UR18][R12.64+0x8], R14 ;  /* 0x0000080e0c007986 */ /* 0x0001e8000c101b12 */
[----:B------:R-:W2:Y:S02]  /*3960*/  LDG.E.64 R16, desc[UR18][R20.64] ;  /* 0x0000001214107981 */ /* 0x000ea4000c1e1b00 */
[----:B--2---:R-:W-:-:S06]  /*3970*/  IMAD.WIDE R16, R3, 0x8, R16 ;  /* 0x0000000803107825 */ /* 0x004fcc00078e0210 */
[----:B------:R-:W2:Y:S02]  /*3980*/  LDG.E.64 R16, desc[UR18][R16.64] ;  /* 0x0000001210107981 */ /* 0x000ea4000c1e1b00 */
[----:B--2---:R-:W-:-:S06]  /*3990*/  IMAD.WIDE.U32 R6, R0, 0x8, R16 ;  /* 0x0000000800067825 */ /* 0x004fcc00078e0010 */
[----:B------:R-:W2:Y:S01]  /*39a0*/  LDG.E.64 R6, desc[UR18][R6.64+0x8] ;  /* 0x0000081206067981 */ /* 0x000ea2000c1e1b00 */
[----:B------:R-:W-:Y:S02]  /*39b0*/  IMAD.U32 R22, RZ, RZ, UR4 ;  /* 0x00000004ff167e24 */ /* 0x000fe4000f8e00ff */
[----:B------:R-:W-:Y:S01]  /*39c0*/  IMAD.U32 R23, RZ, RZ, UR5 ;  /* 0x00000005ff177e24 */ /* 0x000fe2000f8e00ff */
[----:B--2---:R-:W-:-:S14]  /*39d0*/  DSETP.GT.AND P0, PT, R6, 1.5, PT ;  /* 0x3ff800000600742a */ /* 0x004fdc0003f04000 */
[----:B------:R-:W2:Y:S01]  /*39e0*/  @P0 LDG.E.64 R8, desc[UR18][R22.64] ;  /* 0x0000001216080981 */ /* 0x000ea2000c1e1b00 */
[----:B------:R-:W1:Y:S02]  /*39f0*/  @P0 LDC.64 R18, c[0x0][0x398] ;  /* 0x0000e600ff120b82 */ /* 0x000e640000000a00 */
[----:B-1----:R-:W-:-:S04]  /*3a00*/  @P0 IMAD.WIDE R18, R3, 0x8, R18 ;  /* 0x0000000803120825 */ /* 0x002fc800078e0212 */
[----:B--2---:R-:W-:Y:S02]  /*3a10*/  @P0 IMAD.WIDE R10, R3, 0x4, R8 ;  /* 0x00000004030a0825 */ /* 0x004fe400078e0208 */
[----:B------:R-:W2:Y:S04]  /*3a20*/  @P0 LDG.E.64 R8, desc[UR18][R18.64] ;  /* 0x0000001212080981 */ /* 0x000ea8000c1e1b00 */
[----:B------:R-:W2:Y:S01]  /*3a30*/  @P0 LDG.E R11, desc[UR18][R10.64] ;  /* 0x000000120a0b0981 */ /* 0x000ea2000c1e1900 */
[----:B------:R-:W-:Y:S01]  /*3a40*/  UMOV UR14, 0xd2f1a9fc ;  /* 0xd2f1a9fc000e7882 */ /* 0x000fe20000000000 */
[----:B------:R-:W-:Y:S02]  /*3a50*/  UMOV UR15, 0x3f50624d ;  /* 0x3f50624d000f7882 */ /* 0x000fe40000000000 */
[----:B------:R-:W-:Y:S01]  /*3a60*/  DADD R4, R4, UR14 ;  /* 0x0000000e04047e29 */ /* 0x000fe20008000000 */
[----:B0-----:R-:W-:Y:S01]  /*3a70*/  IMAD.U32 R12, RZ, RZ, UR4 ;  /* 0x00000004ff0c7e24 */ /* 0x001fe2000f8e00ff */
[----:B------:R-:W0:Y:S01]  /*3a80*/  LDCU UR14, c[0x0][0x3bc] ;  /* 0x00007780ff0e77ac */ /* 0x000e220008000800 */
[----:B------:R-:W-:-:S02]  /*3a90*/  IMAD.U32 R13, RZ, RZ, UR5 ;  /* 0x00000005ff0d7e24 */ /* 0x000fc4000f8e00ff */
[----:B--2---:R-:W-:-:S05]  /*3aa0*/  @P0 IMAD.WIDE R8, R11, 0x8, R8 ;  /* 0x000000080b080825 */ /* 0x004fca00078e0208 */
[----:B------:R1:W-:Y:S04]  /*3ab0*/  @P0 STG.E.64 desc[UR18][R8.64], R4 ;  /* 0x0000000408000986 */ /* 0x0003e8000c101b12 */
[----:B------:R-:W2:Y:S02]  /*3ac0*/  @P0 LDG.E.64 R6, desc[UR18][R12.64] ;  /* 0x000000120c060981 */ /* 0x000ea4000c1e1b00 */
[----:B--2---:R-:W-:-:S05]  /*3ad0*/  @P0 IMAD.WIDE R6, R3, 0x4, R6 ;  /* 0x0000000403060825 */ /* 0x004fca00078e0206 */
[----:B------:R-:W2:Y:S01]  /*3ae0*/  @P0 LDG.E R2, desc[UR18][R6.64] ;  /* 0x0000001206020981 */ /* 0x000ea2000c1e1900 */
[----:B------:R-:W-:Y:S02]  /*3af0*/  VIADD R0, R0, 0x1 ;  /* 0x0000000100007836 */ /* 0x000fe40000000000 */
[----:B--2---:R-:W-:-:S05]  /*3b00*/  @P0 VIADD R11, R2, 0x1 ;  /* 0x00000001020b0836 */ /* 0x004fca0000000000 */
[----:B------:R1:W-:Y:S01]  /*3b10*/  @P0 STG.E desc[UR18][R6.64], R11 ;  /* 0x0000000b06000986 */ /* 0x0003e2000c101912 */
[----:B0-----:R-:W-:-:S13]  /*3b20*/  ISETP.NE.AND P0, PT, R0, UR14, PT ;  /* 0x0000000e00007c0c */ /* 0x001fda000bf05270 */
[----:B-1----:R-:W-:Y:S05]  /*3b30*/  @P0 BRA `(.L_x_53) ;  /* 0xffffffd400e40947 */ /* 0x002fea000383ffff */
[----:B------:R-:W0:Y:S08]  /*3b40*/  LDC R7, c[0x0][0x3c0] ;  /* 0x0000f000ff077b82 */ /* 0x000e300000000800 */
[----:B------:R-:W0:Y:S02]  /*3b50*/  LDC.64 R4, c[0x0][0x3b0] ;  /* 0x0000ec00ff047b82 */ /* 0x000e240000000a00 */
[----:B0-----:R-:W-:-:S06]  /*3b60*/  IMAD.WIDE R4, R7, 0x4, R4 ;  /* 0x0000000407047825 */ /* 0x001fcc00078e0204 */
[----:B------:R-:W2:Y:S01]  /*3b70*/  LDG.E R4, desc[UR18][R4.64] ;  /* 0x0000001204047981 */ /* 0x000ea2000c1e1900 */
[----:B------:R-:W0:Y:S01]  /*3b80*/  LDCU UR14, c[0x0][0x360] ;  /* 0x00006c00ff0e77ac */ /* 0x000e220008000800 */
[----:B------:R-:W0:Y:S02]  /*3b90*/  LDC R0, c[0x0][0x370] ;  /* 0x0000dc00ff007b82 */ /* 0x000e240000000800 */
[----:B0-----:R-:W-:-:S05]  /*3ba0*/  IMAD R3, R0, UR14, R3 ;  /* 0x0000000e00037c24 */ /* 0x001fca000f8e0203 */
[----:B--2---:R-:W-:-:S13]  /*3bb0*/  ISETP.GE.AND P0, PT, R3, R4, PT ;  /* 0x000000040300720c */ /* 0x004fda0003f06270 */
[----:B------:R-:W-:Y:S05]  /*3bc0*/  @!P0 BRA `(.L_x_54) ;  /* 0xffffffd400b88947 */ /* 0x000fea000383ffff */
[----:B------:R-:W-:Y:S05]  /*3bd0*/  EXIT ;  /* 0x000000000000794d */ /* 0x000fea0003800000 */
.L_x_55:
[----:B------:R-:W-:-:S00]  /*3be0*/  BRA `(.L_x_55) ;  /* 0xfffffffc00fc7947 */ /* 0x000fc0000383ffff */
[----:B------:R-:W-:-:S00]  /*3bf0*/  NOP ;  /* 0x0000000000007918 */ /* 0x000fc00000000000 */
        /* <DEDUP_REMOVED lines=8> */
.L_x_56:


//--------------------- .nv.shared.reserved.0     --------------------------
	.section	.nv.shared.reserved.0,"aw",@nobits
	.weak		__nv_reservedSMEM_offset_0_alias
	.size		__nv_reservedSMEM_offset_0_alias, 0, 64
	.other		__nv_reservedSMEM_offset_0_alias,@"STO_CUDA_RESERVED_SHARED STV_DEFAULT"
__nv_reservedSMEM_offset_0_alias:
	.zero		0
	.zero		64


//--------------------- .nv.constant0._Z15par_c_main_loopPPPdS1_S1_S0_PPiS1_S2_iii --------------------------
	.section	.nv.constant0._Z15par_c_main_loopPPPdS1_S1_S0_PPiS1_S2_iii,"a",@progbits
	.sectionflags	@""
	.align	4
.nv.constant0._Z15par_c_main_loopPPPdS1_S1_S0_PPiS1_S2_iii:
	.zero		964


//--------------------- SYMBOLS --------------------------

	.type		.nv.reservedSmem.offset0,@object
	.size		.nv.reservedSmem.offset0,0x4
